	.target	sm_90a

	.elftype	@"ET_EXEC"


//--------------------- .note.nv.tkinfo           --------------------------
	.section	.note.nv.tkinfo,"",@"SHT_NOTE"
	.sectionflags	@"SHF_NOTE_NV_TKINFO"
	.tkinfo
        /*0018*/ 	.word	0x00000002
        /*0030*/ 	.string	""
        /*0030*/ 	.string	"ptxas"
        /*0030*/ 	.string	"Cuda compilation tools, release 13.0, V13.0.88"
        /*0030*/ 	.string	"Build cuda_13.0.r13.0/compiler.36424714_0"
        /*0030*/ 	.string	"-arch sm_90a -m 64 "



//--------------------- .note.nv.cuinfo           --------------------------
	.section	.note.nv.cuinfo,"",@"SHT_NOTE"
	.sectionflags	@"SHF_NOTE_NV_CUINFO"
        /*0018*/ 	.short	0x0002
        /*001a*/ 	.short	0x005a
        /*001c*/ 	.short	0x0082
	.zero		2


//--------------------- .nv.info                  --------------------------
	.section	.nv.info,"",@"SHT_CUDA_INFO"
	.align	4


	//----- nvinfo : EIATTR_REGCOUNT
	.align		4
        /*0000*/ 	.byte	0x04, 0x2f
        /*0002*/ 	.short	(.L_15 - .L_14)
	.align		4
.L_14:
        /*0004*/ 	.word	index@(_ZN7cutlass13device_kernelINS_4gemm6kernel13GemmUniversalIN4cute5tupleIJiiiiEEENS1_10collective13CollectiveMmaINS1_34MainloopSm90TmaGmmaWarpSpecializedILi3ENS5_IJNS4_1CILi2EEESB_NSA_ILi1EEEEEENS1_35KernelTmaWarpSpecializedCooperativeEEENS5_IJNSA_ILi256EEESG_NSA_ILi64EEEEEENS_6half_tENS5_IJlSC_lEEESJ_SK_NS4_8TiledMMAINS4_8MMA_AtomIJNS4_4SM904GMMA26MMA_64x256x16_F32F16F16_SSILNSO_5MajorE0ELSQ_0ELNSO_7ScaleInE1ELSR_1EEEEEENS4_6LayoutINS5_IJSB_SC_SC_EEENS5_IJSC_NSA_ILi0EEESW_EEEEENS5_IJNS4_10UnderscoreESZ_SZ_EEEEENS4_23SM90_TMA_LOAD_MULTICASTENS4_14ComposedLayoutINS4_7SwizzleILi3ELi4ELi3EEENS4_18smem_ptr_flag_bitsILi16EEENSU_INS5_IJNSA_ILi8EEESH_EEENS5_IJSH_SC_EEEEEEEvNS4_8identityES12_S1C_vS1D_EENS_8epilogue10collective6detail29Sm90TmaWarpSpecializedAdapterINS1G_15DefaultEpilogueISJ_SK_SK_NS1F_6thread17LinearCombinationISJ_Li1EffLNS1K_9ScaleType4KindE0ELNS_15FloatRoundStyleE2ESJ_EENS1_15EpilogueDefaultEEEEEvvEEEEvNT_6ParamsE)
        /*0008*/ 	.word	0x000000a8


	//----- nvinfo : EIATTR_FRAME_SIZE
	.align		4
.L_15:
        /*000c*/ 	.byte	0x04, 0x11
        /*000e*/ 	.short	(.L_17 - .L_16)
	.align		4
.L_16:
        /*0010*/ 	.word	index@(_ZN7cutlass13device_kernelINS_4gemm6kernel13GemmUniversalIN4cute5tupleIJiiiiEEENS1_10collective13CollectiveMmaINS1_34MainloopSm90TmaGmmaWarpSpecializedILi3ENS5_IJNS4_1CILi2EEESB_NSA_ILi1EEEEEENS1_35KernelTmaWarpSpecializedCooperativeEEENS5_IJNSA_ILi256EEESG_NSA_ILi64EEEEEENS_6half_tENS5_IJlSC_lEEESJ_SK_NS4_8TiledMMAINS4_8MMA_AtomIJNS4_4SM904GMMA26MMA_64x256x16_F32F16F16_SSILNSO_5MajorE0ELSQ_0ELNSO_7ScaleInE1ELSR_1EEEEEENS4_6LayoutINS5_IJSB_SC_SC_EEENS5_IJSC_NSA_ILi0EEESW_EEEEENS5_IJNS4_10UnderscoreESZ_SZ_EEEEENS4_23SM90_TMA_LOAD_MULTICASTENS4_14ComposedLayoutINS4_7SwizzleILi3ELi4ELi3EEENS4_18smem_ptr_flag_bitsILi16EEENSU_INS5_IJNSA_ILi8EEESH_EEENS5_IJSH_SC_EEEEEEEvNS4_8identityES12_S1C_vS1D_EENS_8epilogue10collective6detail29Sm90TmaWarpSpecializedAdapterINS1G_15DefaultEpilogueISJ_SK_SK_NS1F_6thread17LinearCombinationISJ_Li1EffLNS1K_9ScaleType4KindE0ELNS_15FloatRoundStyleE2ESJ_EENS1_15EpilogueDefaultEEEEEvvEEEEvNT_6ParamsE)
        /*0014*/ 	.word	0x00000788


	//----- nvinfo : EIATTR_MIN_STACK_SIZE
	.align		4
.L_17:
        /*0018*/ 	.byte	0x04, 0x12
        /*001a*/ 	.short	(.L_19 - .L_18)
	.align		4
.L_18:
        /*001c*/ 	.word	index@(_ZN7cutlass13device_kernelINS_4gemm6kernel13GemmUniversalIN4cute5tupleIJiiiiEEENS1_10collective13CollectiveMmaINS1_34MainloopSm90TmaGmmaWarpSpecializedILi3ENS5_IJNS4_1CILi2EEESB_NSA_ILi1EEEEEENS1_35KernelTmaWarpSpecializedCooperativeEEENS5_IJNSA_ILi256EEESG_NSA_ILi64EEEEEENS_6half_tENS5_IJlSC_lEEESJ_SK_NS4_8TiledMMAINS4_8MMA_AtomIJNS4_4SM904GMMA26MMA_64x256x16_F32F16F16_SSILNSO_5MajorE0ELSQ_0ELNSO_7ScaleInE1ELSR_1EEEEEENS4_6LayoutINS5_IJSB_SC_SC_EEENS5_IJSC_NSA_ILi0EEESW_EEEEENS5_IJNS4_10UnderscoreESZ_SZ_EEEEENS4_23SM90_TMA_LOAD_MULTICASTENS4_14ComposedLayoutINS4_7SwizzleILi3ELi4ELi3EEENS4_18smem_ptr_flag_bitsILi16EEENSU_INS5_IJNSA_ILi8EEESH_EEENS5_IJSH_SC_EEEEEEEvNS4_8identityES12_S1C_vS1D_EENS_8epilogue10collective6detail29Sm90TmaWarpSpecializedAdapterINS1G_15DefaultEpilogueISJ_SK_SK_NS1F_6thread17LinearCombinationISJ_Li1EffLNS1K_9ScaleType4KindE0ELNS_15FloatRoundStyleE2ESJ_EENS1_15EpilogueDefaultEEEEEvvEEEEvNT_6ParamsE)
        /*0020*/ 	.word	0x00000788
.L_19:


//--------------------- .nv.compat                --------------------------
	.section	.nv.compat,"",@"SHT_CUDA_COMPAT_INFO"
	.align	4
        /*0000*/ 	.byte	0x02, 0x09, 0x01, 0x00, 0x02, 0x02, 0x04, 0x00, 0x02, 0x05, 0x05, 0x00, 0x03, 0x07, 0x01, 0x01
        /*0010*/ 	.byte	0x02, 0x03, 0x01, 0x00, 0x02, 0x06, 0x01, 0x00, 0x04, 0x0b, 0x08, 0x00, 0x00, 0x00, 0x00, 0x00
        /*0020*/ 	.byte	0x00, 0x00, 0x00, 0x00


//--------------------- .nv.info._ZN7cutlass13device_kernelINS_4gemm6kernel13GemmUniversalIN4cute5tupleIJiiiiEEENS1_10collective13CollectiveMmaINS1_34MainloopSm90TmaGmmaWarpSpecializedILi3ENS5_IJNS4_1CILi2EEESB_NSA_ILi1EEEEEENS1_35KernelTmaWarpSpecializedCooperativeEEENS5_IJNSA_ILi256EEESG_NSA_ILi64EEEEEENS_6half_tENS5_IJlSC_lEEESJ_SK_NS4_8TiledMMAINS4_8MMA_AtomIJNS4_4SM904GMMA26MMA_64x256x16_F32F16F16_SSILNSO_5MajorE0ELSQ_0ELNSO_7ScaleInE1ELSR_1EEEEEENS4_6LayoutINS5_IJSB_SC_SC_EEENS5_IJSC_NSA_ILi0EEESW_EEEEENS5_IJNS4_10UnderscoreESZ_SZ_EEEEENS4_23SM90_TMA_LOAD_MULTICASTENS4_14ComposedLayoutINS4_7SwizzleILi3ELi4ELi3EEENS4_18smem_ptr_flag_bitsILi16EEENSU_INS5_IJNSA_ILi8EEESH_EEENS5_IJSH_SC_EEEEEEEvNS4_8identityES12_S1C_vS1D_EENS_8epilogue10collective6detail29Sm90TmaWarpSpecializedAdapterINS1G_15DefaultEpilogueISJ_SK_SK_NS1F_6thread17LinearCombinationISJ_Li1EffLNS1K_9ScaleType4KindE0ELNS_15FloatRoundStyleE2ESJ_EENS1_15EpilogueDefaultEEEEEvvEEEEvNT_6ParamsE --------------------------
	.section	.nv.info._ZN7cutlass13device_kernelINS_4gemm6kernel13GemmUniversalIN4cute5tupleIJiiiiEEENS1_10collective13CollectiveMmaINS1_34MainloopSm90TmaGmmaWarpSpecializedILi3ENS5_IJNS4_1CILi2EEESB_NSA_ILi1EEEEEENS1_35KernelTmaWarpSpecializedCooperativeEEENS5_IJNSA_ILi256EEESG_NSA_ILi64EEEEEENS_6half_tENS5_IJlSC_lEEESJ_SK_NS4_8TiledMMAINS4_8MMA_AtomIJNS4_4SM904GMMA26MMA_64x256x16_F32F16F16_SSILNSO_5MajorE0ELSQ_0ELNSO_7ScaleInE1ELSR_1EEEEEENS4_6LayoutINS5_IJSB_SC_SC_EEENS5_IJSC_NSA_ILi0EEESW_EEEEENS5_IJNS4_10UnderscoreESZ_SZ_EEEEENS4_23SM90_TMA_LOAD_MULTICASTENS4_14ComposedLayoutINS4_7SwizzleILi3ELi4ELi3EEENS4_18smem_ptr_flag_bitsILi16EEENSU_INS5_IJNSA_ILi8EEESH_EEENS5_IJSH_SC_EEEEEEEvNS4_8identityES12_S1C_vS1D_EENS_8epilogue10collective6detail29Sm90TmaWarpSpecializedAdapterINS1G_15DefaultEpilogueISJ_SK_SK_NS1F_6thread17LinearCombinationISJ_Li1EffLNS1K_9ScaleType4KindE0ELNS_15FloatRoundStyleE2ESJ_EENS1_15EpilogueDefaultEEEEEvvEEEEvNT_6ParamsE,"",@"SHT_CUDA_INFO"
	.sectionflags	@""
	.align	4


	//----- nvinfo : EIATTR_CUDA_API_VERSION
	.align		4
        /*0000*/ 	.byte	0x04, 0x37
        /*0002*/ 	.short	(.L_21 - .L_20)
.L_20:
        /*0004*/ 	.word	0x00000082


	//----- nvinfo : EIATTR_KPARAM_INFO
	.align		4
.L_21:
        /*0008*/ 	.byte	0x04, 0x17
        /*000a*/ 	.short	(.L_23 - .L_22)
.L_22:
        /*000c*/ 	.word	0x00000000
        /*0010*/ 	.short	0x0000
        /*0012*/ 	.short	0x0070
        /*0014*/ 	.byte	0x00, 0xf0, 0x01, 0x10


	//----- nvinfo : EIATTR_SPARSE_MMA_MASK
	.align		4
.L_23:
        /*0018*/ 	.byte	0x03, 0x50
        /*001a*/ 	.short	0x0000


	//----- nvinfo : EIATTR_MAXREG_COUNT
	.align		4
        /*001c*/ 	.byte	0x03, 0x1b
        /*001e*/ 	.short	0x00a8


	//----- nvinfo : EIATTR_NUM_BARRIERS
	.align		4
        /*0020*/ 	.byte	0x02, 0x4c
        /*0022*/ 	.byte	0x01
	.zero		1


	//----- nvinfo : EIATTR_EXTERNS
	.align		4
        /*0024*/ 	.byte	0x04, 0x0f
        /*0026*/ 	.short	(.L_25 - .L_24)


	//   ....[0]....
	.align		4
.L_24:
        /*0028*/ 	.word	index@(__assertfail)


	//----- nvinfo : EIATTR_ANNOTATIONS
	.align		4
.L_25:
        /*002c*/ 	.byte	0x04, 0x55
        /*002e*/ 	.short	(.L_27 - .L_26)


	//   ....[0]....
.L_26:
        /*0030*/ 	.word	0x00000001
        /*0034*/ 	.byte	0xe0, 0x09, 0x00, 0x00, 0x01, 0x00, 0x00, 0x00, 0xf0, 0x09, 0x00, 0x00, 0x01, 0x00, 0x00, 0x00
        /* <DEDUP_REMOVED lines=716> */
        /*2d04*/ 	.byte	0xc0, 0xb1, 0x01, 0x00, 0x01, 0x00, 0x00, 0x00, 0xe0, 0xb1, 0x01, 0x00


	//----- nvinfo : EIATTR_MERCURY_ISA_VERSION
	.align		4
.L_27:
        /*2d10*/ 	.byte	0x03, 0x5f
        /*2d12*/ 	.short	0x0101


	//----- nvinfo : EIATTR_INT_WARP_WIDE_INSTR_OFFSETS
	.align		4
        /*2d14*/ 	.byte	0x04, 0x31
        /*2d16*/ 	.short	(.L_29 - .L_28)


	//   ....[0]....
.L_28:
        /*2d18*/ 	.word	0x00000560


	//   ....[1]....
        /*2d1c*/ 	.word	0x00000570


	//   ....[2]....
        /*2d20*/ 	.word	0x000006e0


	//----- nvinfo : EIATTR_COOP_GROUP_MASK_REGIDS
	.align		4
.L_29:
        /*2d24*/ 	.byte	0x04, 0x29
        /*2d26*/ 	.short	(.L_31 - .L_30)


	//   ....[0]....
.L_30:
        /*2d28*/ 	.word	0xffffffff


	//   ....[1]....
        /*2d2c*/ 	.word	0xffffffff


	//   ....[2]....
        /*2d30*/ 	.word	0xffffffff


	//   ....[3]....
        /*2d34*/ 	.word	0xffffffff


	//   ....[4]....
        /*2d38*/ 	.word	0xffffffff


	//   ....[5]....
        /*2d3c*/ 	.word	0xffffffff


	//----- nvinfo : EIATTR_COOP_GROUP_INSTR_OFFSETS
	.align		4
.L_31:
        /*2d40*/ 	.byte	0x04, 0x28
        /*2d42*/ 	.short	(.L_33 - .L_32)


	//   ....[0]....
.L_32:
        /*2d44*/ 	.word	0x00000070


	//   ....[1]....
        /*2d48*/ 	.word	0x00000080


	//   ....[2]....
        /*2d4c*/ 	.word	0x000001a0


	//   ....[3]....
        /*2d50*/ 	.word	0x000003b0


	//   ....[4]....
        /*2d54*/ 	.word	0x00000820


	//   ....[5]....
        /*2d58*/ 	.word	0x000013f0


	//----- nvinfo : EIATTR_REG_RECONFIG
	.align		4
.L_33:
        /*2d5c*/ 	.byte	0x01, 0x54
	.zero		2


	//----- nvinfo : EIATTR_SYSCALL_OFFSETS
	.align		4
        /*2d60*/ 	.byte	0x04, 0x46
        /*2d62*/ 	.short	(.L_35 - .L_34)


	//   ....[0]....
.L_34:
        /*2d64*/ 	.word	0x000015a0


	//----- nvinfo : EIATTR_MBARRIER_INSTR_OFFSETS
	.align		4
.L_35:
        /*2d68*/ 	.byte	0x04, 0x39
        /*2d6a*/ 	.short	(.L_37 - .L_36)


	//   ....[0]....
.L_36:
        /*2d6c*/ 	.word	0x00000320
        /*2d70*/ 	.word	0x000000ff
        /*2d74*/ 	.word	0x00000000
        /*2d78*/ 	.short	0x0100
        /*2d7a*/ 	.byte	0x08
	.zero		1


	//   ....[1]....
        /*2d7c*/ 	.word	0x00000330
        /*2d80*/ 	.word	0x000000ff
        /*2d84*/ 	.word	0x00000018
        /*2d88*/ 	.short	0x0100
        /*2d8a*/ 	.byte	0x08
	.zero		1


	//   ....[2]....
        /*2d8c*/ 	.word	0x00000340
        /*2d90*/ 	.word	0x000000ff
        /*2d94*/ 	.word	0x00000008
        /*2d98*/ 	.short	0x0100
        /*2d9a*/ 	.byte	0x08
	.zero		1


	//   ....[3]....
        /*2d9c*/ 	.word	0x00000350
        /*2da0*/ 	.word	0x000000ff
        /*2da4*/ 	.word	0x00000020
        /*2da8*/ 	.short	0x0100
        /*2daa*/ 	.byte	0x08
	.zero		1


	//   ....[4]....
        /*2dac*/ 	.word	0x00000360
        /*2db0*/ 	.word	0x000000ff
        /*2db4*/ 	.word	0x00000010
        /*2db8*/ 	.short	0x0100
        /*2dba*/ 	.byte	0x08
	.zero		1


	//   ....[5]....
        /*2dbc*/ 	.word	0x00000370
        /*2dc0*/ 	.word	0x000000ff
        /*2dc4*/ 	.word	0x00000028
        /*2dc8*/ 	.short	0x0100
        /*2dca*/ 	.byte	0x08
	.zero		1


	//   ....[6]....
        /*2dcc*/ 	.word	0x00000750
        /*2dd0*/ 	.word	0x000000ff
        /*2dd4*/ 	.word	0x00000040
        /*2dd8*/ 	.short	0x0100
        /*2dda*/ 	.byte	0x06
	.zero		1


	//   ....[7]....
        /*2ddc*/ 	.word	0x00000780
        /*2de0*/ 	.word	0x000000ff
        /*2de4*/ 	.word	0x00000048
        /*2de8*/ 	.short	0x0100
        /*2dea*/ 	.byte	0x06
	.zero		1


	//   ....[8]....
        /*2dec*/ 	.word	0x00001680
        /*2df0*/ 	.word	0x00000004
        /*2df4*/ 	.word	0x00000000
        /*2df8*/ 	.short	0x010a
        /*2dfa*/ 	.byte	0x3f
	.zero		1


	//   ....[9]....
        /*2dfc*/ 	.word	0x000016c0
        /*2e00*/ 	.word	0x00000004
        /*2e04*/ 	.word	0x00000000
        /*2e08*/ 	.short	0x010a
        /*2e0a*/ 	.byte	0x3f
	.zero		1


	//   ....[10]....
        /*2e0c*/ 	.word	0x00004d10
        /*2e10*/ 	.word	0x00000004
        /*2e14*/ 	.word	0x00000000
        /*2e18*/ 	.short	0x010a
        /*2e1a*/ 	.byte	0x3f
	.zero		1


	//   ....[11]....
        /*2e1c*/ 	.word	0x00004d50
        /*2e20*/ 	.word	0x00000004
        /*2e24*/ 	.word	0x00000000
        /*2e28*/ 	.short	0x010a
        /*2e2a*/ 	.byte	0x3f
	.zero		1


	//   ....[12]....
        /*2e2c*/ 	.word	0x00008e40
        /*2e30*/ 	.word	0x00000004
        /*2e34*/ 	.word	0x00000000
        /*2e38*/ 	.short	0x0101
        /*2e3a*/ 	.byte	0x3f
	.zero		1


	//   ....[13]....
        /*2e3c*/ 	.word	0x00009060
        /*2e40*/ 	.word	0x00000000
        /*2e44*/ 	.word	0x00000000
        /*2e48*/ 	.short	0x0101
        /*2e4a*/ 	.byte	0x3f
	.zero		1


	//   ....[14]....
        /*2e4c*/ 	.word	0x0001ad20
        /*2e50*/ 	.word	0x0000000a
        /*2e54*/ 	.word	0x00000018
        /*2e58*/ 	.short	0x010a
        /*2e5a*/ 	.byte	0x3f
	.zero		1


	//   ....[15]....
        /*2e5c*/ 	.word	0x0001b0e0
        /*2e60*/ 	.word	0x00000002
        /*2e64*/ 	.word	0x00000048
        /*2e68*/ 	.short	0x0101
        /*2e6a*/ 	.byte	0x3f
	.zero		1


	//   ....[16]....
        /*2e6c*/ 	.word	0x0001b8e0
        /*2e70*/ 	.word	0x00000005
        /*2e74*/ 	.word	0x00000000
        /*2e78*/ 	.short	0x010a
        /*2e7a*/ 	.byte	0x3f
	.zero		1


	//   ....[17]....
        /*2e7c*/ 	.word	0x0001b970
        /*2e80*/ 	.word	0x00000007
        /*2e84*/ 	.word	0x00000000
        /*2e88*/ 	.short	0x010a
        /*2e8a*/ 	.byte	0x3f
	.zero		1


	//   ....[18]....
        /*2e8c*/ 	.word	0x0001ba00
        /*2e90*/ 	.word	0x00000003
        /*2e94*/ 	.word	0x00000000
        /*2e98*/ 	.short	0x010a
        /*2e9a*/ 	.byte	0x3f
	.zero		1


	//   ....[19]....
        /*2e9c*/ 	.word	0x0001ba60
        /*2ea0*/ 	.word	0x00000004
        /*2ea4*/ 	.word	0x00000000
        /*2ea8*/ 	.short	0x010a
        /*2eaa*/ 	.byte	0x3f
	.zero		1


	//   ....[20]....
        /*2eac*/ 	.word	0x0001bab0
        /*2eb0*/ 	.word	0x00000004
        /*2eb4*/ 	.word	0x00000000
        /*2eb8*/ 	.short	0x010a
        /*2eba*/ 	.byte	0x3f
	.zero		1


	//   ....[21]....
        /*2ebc*/ 	.word	0x0001bb80
        /*2ec0*/ 	.word	0x0000000a
        /*2ec4*/ 	.word	0x00000018
        /*2ec8*/ 	.short	0x010a
        /*2eca*/ 	.byte	0x3f
	.zero		1


	//   ....[22]....
        /*2ecc*/ 	.word	0x0001bc50
        /*2ed0*/ 	.word	0x00000005
        /*2ed4*/ 	.word	0x00000000
        /*2ed8*/ 	.short	0x010a
        /*2eda*/ 	.byte	0x3f
	.zero		1


	//   ....[23]....
        /*2edc*/ 	.word	0x0001bca0
        /*2ee0*/ 	.word	0x00000007
        /*2ee4*/ 	.word	0x00000000
        /*2ee8*/ 	.short	0x010a
        /*2eea*/ 	.byte	0x3f
	.zero		1


	//----- nvinfo : EIATTR_NUM_MBARRIERS
	.align		4
.L_37:
        /*2eec*/ 	.byte	0x03, 0x38
        /*2eee*/ 	.short	0x0008


	//----- nvinfo : EIATTR_EXIT_INSTR_OFFSETS
	.align		4
        /*2ef0*/ 	.byte	0x04, 0x1c
        /*2ef2*/ 	.short	(.L_39 - .L_38)


	//   ....[0]....
.L_38:
        /*2ef4*/ 	.word	0x00000a80


	//   ....[1]....
        /*2ef8*/ 	.word	0x00001310


	//   ....[2]....
        /*2efc*/ 	.word	0x0001a2b0


	//   ....[3]....
        /*2f00*/ 	.word	0x0001a8d0


	//   ....[4]....
        /*2f04*/ 	.word	0x0001ba50


	//----- nvinfo : EIATTR_MAX_THREADS
	.align		4
.L_39:
        /*2f08*/ 	.byte	0x04, 0x05
        /*2f0a*/ 	.short	(.L_41 - .L_40)
.L_40:
        /*2f0c*/ 	.word	0x00000180
        /*2f10*/ 	.word	0x00000001
        /*2f14*/ 	.word	0x00000001


	//----- nvinfo : EIATTR_CRS_STACK_SIZE
	.align		4
.L_41:
        /*2f18*/ 	.byte	0x04, 0x1e
        /*2f1a*/ 	.short	(.L_43 - .L_42)
.L_42:
        /*2f1c*/ 	.word	0x00000000


	//----- nvinfo : EIATTR_CBANK_PARAM_SIZE
	.align		4
.L_43:
        /*2f20*/ 	.byte	0x03, 0x19
        /*2f22*/ 	.short	0x0470


	//----- nvinfo : EIATTR_PARAM_CBANK
	.align		4
        /*2f24*/ 	.byte	0x04, 0x0a
        /*2f26*/ 	.short	(.L_45 - .L_44)
	.align		4
.L_44:
        /*2f28*/ 	.word	index@(.nv.constant0._ZN7cutlass13device_kernelINS_4gemm6kernel13GemmUniversalIN4cute5tupleIJiiiiEEENS1_10collective13CollectiveMmaINS1_34MainloopSm90TmaGmmaWarpSpecializedILi3ENS5_IJNS4_1CILi2EEESB_NSA_ILi1EEEEEENS1_35KernelTmaWarpSpecializedCooperativeEEENS5_IJNSA_ILi256EEESG_NSA_ILi64EEEEEENS_6half_tENS5_IJlSC_lEEESJ_SK_NS4_8TiledMMAINS4_8MMA_AtomIJNS4_4SM904GMMA26MMA_64x256x16_F32F16F16_SSILNSO_5MajorE0ELSQ_0ELNSO_7ScaleInE1ELSR_1EEEEEENS4_6LayoutINS5_IJSB_SC_SC_EEENS5_IJSC_NSA_ILi0EEESW_EEEEENS5_IJNS4_10UnderscoreESZ_SZ_EEEEENS4_23SM90_TMA_LOAD_MULTICASTENS4_14ComposedLayoutINS4_7SwizzleILi3ELi4ELi3EEENS4_18smem_ptr_flag_bitsILi16EEENSU_INS5_IJNSA_ILi8EEESH_EEENS5_IJSH_SC_EEEEEEEvNS4_8identityES12_S1C_vS1D_EENS_8epilogue10collective6detail29Sm90TmaWarpSpecializedAdapterINS1G_15DefaultEpilogueISJ_SK_SK_NS1F_6thread17LinearCombinationISJ_Li1EffLNS1K_9ScaleType4KindE0ELNS_15FloatRoundStyleE2ESJ_EENS1_15EpilogueDefaultEEEEEvvEEEEvNT_6ParamsE)
        /*2f2c*/ 	.short	0x0210
        /*2f2e*/ 	.short	0x0470


	//----- nvinfo : EIATTR_SW_WAR
	.align		4
.L_45:
        /*2f30*/ 	.byte	0x04, 0x36
        /*2f32*/ 	.short	(.L_47 - .L_46)
.L_46:
        /*2f34*/ 	.word	0x00000008
.L_47:


//--------------------- .nv.callgraph             --------------------------
	.section	.nv.callgraph,"",@"SHT_CUDA_CALLGRAPH"
	.align	4
	.sectionentsize	8
	.align		4
        /*0000*/ 	.word	0x00000000
	.align		4
        /*0004*/ 	.word	0xffffffff
	.align		4
        /*0008*/ 	.word	index@(_ZN7cutlass13device_kernelINS_4gemm6kernel13GemmUniversalIN4cute5tupleIJiiiiEEENS1_10collective13CollectiveMmaINS1_34MainloopSm90TmaGmmaWarpSpecializedILi3ENS5_IJNS4_1CILi2EEESB_NSA_ILi1EEEEEENS1_35KernelTmaWarpSpecializedCooperativeEEENS5_IJNSA_ILi256EEESG_NSA_ILi64EEEEEENS_6half_tENS5_IJlSC_lEEESJ_SK_NS4_8TiledMMAINS4_8MMA_AtomIJNS4_4SM904GMMA26MMA_64x256x16_F32F16F16_SSILNSO_5MajorE0ELSQ_0ELNSO_7ScaleInE1ELSR_1EEEEEENS4_6LayoutINS5_IJSB_SC_SC_EEENS5_IJSC_NSA_ILi0EEESW_EEEEENS5_IJNS4_10UnderscoreESZ_SZ_EEEEENS4_23SM90_TMA_LOAD_MULTICASTENS4_14ComposedLayoutINS4_7SwizzleILi3ELi4ELi3EEENS4_18smem_ptr_flag_bitsILi16EEENSU_INS5_IJNSA_ILi8EEESH_EEENS5_IJSH_SC_EEEEEEEvNS4_8identityES12_S1C_vS1D_EENS_8epilogue10collective6detail29Sm90TmaWarpSpecializedAdapterINS1G_15DefaultEpilogueISJ_SK_SK_NS1F_6thread17LinearCombinationISJ_Li1EffLNS1K_9ScaleType4KindE0ELNS_15FloatRoundStyleE2ESJ_EENS1_15EpilogueDefaultEEEEEvvEEEEvNT_6ParamsE)
	.align		4
        /*000c*/ 	.word	index@(__assertfail)
	.align		4
        /*0010*/ 	.word	0x00000000
	.align		4
        /*0014*/ 	.word	0xfffffffe
	.align		4
        /*0018*/ 	.word	0x00000000
	.align		4
        /*001c*/ 	.word	0xfffffffd
	.align		4
        /*0020*/ 	.word	0x00000000
	.align		4
        /*0024*/ 	.word	0xfffffffc


//--------------------- .nv.constant4             --------------------------
	.section	.nv.constant4,"a",@progbits
	.align	8
	.align		8
.nv.constant4:
        /*0000*/ 	.dword	__assertfail
	.align		8
        /*0008*/ 	.dword	__unnamed_1
	.align		8
        /*0010*/ 	.dword	_ZN39_INTERNAL_e08b7ee1_4_k_cu_e94971f0_37214cuda3std3__45__cpo5beginE
	.align		8
        /*0018*/ 	.dword	_ZN39_INTERNAL_e08b7ee1_4_k_cu_e94971f0_37214cuda3std3__45__cpo3endE
	.align		8
        /*0020*/ 	.dword	_ZN39_INTERNAL_e08b7ee1_4_k_cu_e94971f0_37214cuda3std3__45__cpo6cbeginE
	.align		8
        /*0028*/ 	.dword	_ZN39_INTERNAL_e08b7ee1_4_k_cu_e94971f0_37214cuda3std3__45__cpo4cendE
	.align		8
        /*0030*/ 	.dword	_ZN39_INTERNAL_e08b7ee1_4_k_cu_e94971f0_37214cuda3std3__441_GLOBAL__N__e08b7ee1_4_k_cu_e94971f0_37216ignoreE
	.align		8
        /*0038*/ 	.dword	_ZN39_INTERNAL_e08b7ee1_4_k_cu_e94971f0_37214cuda3std3__419piecewise_constructE
	.align		8
        /*0040*/ 	.dword	_ZN39_INTERNAL_e08b7ee1_4_k_cu_e94971f0_37214cuda3std3__48in_placeE
	.align		8
        /*0048*/ 	.dword	_ZN39_INTERNAL_e08b7ee1_4_k_cu_e94971f0_37214cuda3std6ranges3__45__cpo4swapE
	.align		8
        /*0050*/ 	.dword	_ZN39_INTERNAL_e08b7ee1_4_k_cu_e94971f0_37214cuda3std6ranges3__45__cpo9iter_moveE
	.align		8
        /*0058*/ 	.dword	_ZN39_INTERNAL_e08b7ee1_4_k_cu_e94971f0_37214cute7productE
	.align		8
        /*0060*/ 	.dword	_ZN39_INTERNAL_e08b7ee1_4_k_cu_e94971f0_37214cute1_E
	.align		8
        /*0068*/ 	.dword	$str$22
	.align		8
        /*0070*/ 	.dword	$str$23


//--------------------- .text._ZN7cutlass13device_kernelINS_4gemm6kernel13GemmUniversalIN4cute5tupleIJiiiiEEENS1_10collective13CollectiveMmaINS1_34MainloopSm90TmaGmmaWarpSpecializedILi3ENS5_IJNS4_1CILi2EEESB_NSA_ILi1EEEEEENS1_35KernelTmaWarpSpecializedCooperativeEEENS5_IJNSA_ILi256EEESG_NSA_ILi64EEEEEENS_6half_tENS5_IJlSC_lEEESJ_SK_NS4_8TiledMMAINS4_8MMA_AtomIJNS4_4SM904GMMA26MMA_64x256x16_F32F16F16_SSILNSO_5MajorE0ELSQ_0ELNSO_7ScaleInE1ELSR_1EEEEEENS4_6LayoutINS5_IJSB_SC_SC_EEENS5_IJSC_NSA_ILi0EEESW_EEEEENS5_IJNS4_10UnderscoreESZ_SZ_EEEEENS4_23SM90_TMA_LOAD_MULTICASTENS4_14ComposedLayoutINS4_7SwizzleILi3ELi4ELi3EEENS4_18smem_ptr_flag_bitsILi16EEENSU_INS5_IJNSA_ILi8EEESH_EEENS5_IJSH_SC_EEEEEEEvNS4_8identityES12_S1C_vS1D_EENS_8epilogue10collective6detail29Sm90TmaWarpSpecializedAdapterINS1G_15DefaultEpilogueISJ_SK_SK_NS1F_6thread17LinearCombinationISJ_Li1EffLNS1K_9ScaleType4KindE0ELNS_15FloatRoundStyleE2ESJ_EENS1_15EpilogueDefaultEEEEEvvEEEEvNT_6ParamsE --------------------------
	.section	.text._ZN7cutlass13device_kernelINS_4gemm6kernel13GemmUniversalIN4cute5tupleIJiiiiEEENS1_10collective13CollectiveMmaINS1_34MainloopSm90TmaGmmaWarpSpecializedILi3ENS5_IJNS4_1CILi2EEESB_NSA_ILi1EEEEEENS1_35KernelTmaWarpSpecializedCooperativeEEENS5_IJNSA_ILi256EEESG_NSA_ILi64EEEEEENS_6half_tENS5_IJlSC_lEEESJ_SK_NS4_8TiledMMAINS4_8MMA_AtomIJNS4_4SM904GMMA26MMA_64x256x16_F32F16F16_SSILNSO_5MajorE0ELSQ_0ELNSO_7ScaleInE1ELSR_1EEEEEENS4_6LayoutINS5_IJSB_SC_SC_EEENS5_IJSC_NSA_ILi0EEESW_EEEEENS5_IJNS4_10UnderscoreESZ_SZ_EEEEENS4_23SM90_TMA_LOAD_MULTICASTENS4_14ComposedLayoutINS4_7SwizzleILi3ELi4ELi3EEENS4_18smem_ptr_flag_bitsILi16EEENSU_INS5_IJNSA_ILi8EEESH_EEENS5_IJSH_SC_EEEEEEEvNS4_8identityES12_S1C_vS1D_EENS_8epilogue10collective6detail29Sm90TmaWarpSpecializedAdapterINS1G_15DefaultEpilogueISJ_SK_SK_NS1F_6thread17LinearCombinationISJ_Li1EffLNS1K_9ScaleType4KindE0ELNS_15FloatRoundStyleE2ESJ_EENS1_15EpilogueDefaultEEEEEvvEEEEvNT_6ParamsE,"ax",@progbits
	.align	128
.text._ZN7cutlass13device_kernelINS_4gemm6kernel13GemmUniversalIN4cute5tupleIJiiiiEEENS1_10collective13CollectiveMmaINS1_34MainloopSm90TmaGmmaWarpSpecializedILi3ENS5_IJNS4_1CILi2EEESB_NSA_ILi1EEEEEENS1_35KernelTmaWarpSpecializedCooperativeEEENS5_IJNSA_ILi256EEESG_NSA_ILi64EEEEEENS_6half_tENS5_IJlSC_lEEESJ_SK_NS4_8TiledMMAINS4_8MMA_AtomIJNS4_4SM904GMMA26MMA_64x256x16_F32F16F16_SSILNSO_5MajorE0ELSQ_0ELNSO_7ScaleInE1ELSR_1EEEEEENS4_6LayoutINS5_IJSB_SC_SC_EEENS5_IJSC_NSA_ILi0EEESW_EEEEENS5_IJNS4_10UnderscoreESZ_SZ_EEEEENS4_23SM90_TMA_LOAD_MULTICASTENS4_14ComposedLayoutINS4_7SwizzleILi3ELi4ELi3EEENS4_18smem_ptr_flag_bitsILi16EEENSU_INS5_IJNSA_ILi8EEESH_EEENS5_IJSH_SC_EEEEEEEvNS4_8identityES12_S1C_vS1D_EENS_8epilogue10collective6detail29Sm90TmaWarpSpecializedAdapterINS1G_15DefaultEpilogueISJ_SK_SK_NS1F_6thread17LinearCombinationISJ_Li1EffLNS1K_9ScaleType4KindE0ELNS_15FloatRoundStyleE2ESJ_EENS1_15EpilogueDefaultEEEEEvvEEEEvNT_6ParamsE:
        .type           _ZN7cutlass13device_kernelINS_4gemm6kernel13GemmUniversalIN4cute5tupleIJiiiiEEENS1_10collective13CollectiveMmaINS1_34MainloopSm90TmaGmmaWarpSpecializedILi3ENS5_IJNS4_1CILi2EEESB_NSA_ILi1EEEEEENS1_35KernelTmaWarpSpecializedCooperativeEEENS5_IJNSA_ILi256EEESG_NSA_ILi64EEEEEENS_6half_tENS5_IJlSC_lEEESJ_SK_NS4_8TiledMMAINS4_8MMA_AtomIJNS4_4SM904GMMA26MMA_64x256x16_F32F16F16_SSILNSO_5MajorE0ELSQ_0ELNSO_7ScaleInE1ELSR_1EEEEEENS4_6LayoutINS5_IJSB_SC_SC_EEENS5_IJSC_NSA_ILi0EEESW_EEEEENS5_IJNS4_10UnderscoreESZ_SZ_EEEEENS4_23SM90_TMA_LOAD_MULTICASTENS4_14ComposedLayoutINS4_7SwizzleILi3ELi4ELi3EEENS4_18smem_ptr_flag_bitsILi16EEENSU_INS5_IJNSA_ILi8EEESH_EEENS5_IJSH_SC_EEEEEEEvNS4_8identityES12_S1C_vS1D_EENS_8epilogue10collective6detail29Sm90TmaWarpSpecializedAdapterINS1G_15DefaultEpilogueISJ_SK_SK_NS1F_6thread17LinearCombinationISJ_Li1EffLNS1K_9ScaleType4KindE0ELNS_15FloatRoundStyleE2ESJ_EENS1_15EpilogueDefaultEEEEEvvEEEEvNT_6ParamsE,@function
        .size           _ZN7cutlass13device_kernelINS_4gemm6kernel13GemmUniversalIN4cute5tupleIJiiiiEEENS1_10collective13CollectiveMmaINS1_34MainloopSm90TmaGmmaWarpSpecializedILi3ENS5_IJNS4_1CILi2EEESB_NSA_ILi1EEEEEENS1_35KernelTmaWarpSpecializedCooperativeEEENS5_IJNSA_ILi256EEESG_NSA_ILi64EEEEEENS_6half_tENS5_IJlSC_lEEESJ_SK_NS4_8TiledMMAINS4_8MMA_AtomIJNS4_4SM904GMMA26MMA_64x256x16_F32F16F16_SSILNSO_5MajorE0ELSQ_0ELNSO_7ScaleInE1ELSR_1EEEEEENS4_6LayoutINS5_IJSB_SC_SC_EEENS5_IJSC_NSA_ILi0EEESW_EEEEENS5_IJNS4_10UnderscoreESZ_SZ_EEEEENS4_23SM90_TMA_LOAD_MULTICASTENS4_14ComposedLayoutINS4_7SwizzleILi3ELi4ELi3EEENS4_18smem_ptr_flag_bitsILi16EEENSU_INS5_IJNSA_ILi8EEESH_EEENS5_IJSH_SC_EEEEEEEvNS4_8identityES12_S1C_vS1D_EENS_8epilogue10collective6detail29Sm90TmaWarpSpecializedAdapterINS1G_15DefaultEpilogueISJ_SK_SK_NS1F_6thread17LinearCombinationISJ_Li1EffLNS1K_9ScaleType4KindE0ELNS_15FloatRoundStyleE2ESJ_EENS1_15EpilogueDefaultEEEEEvvEEEEvNT_6ParamsE,(.L_x_579 - _ZN7cutlass13device_kernelINS_4gemm6kernel13GemmUniversalIN4cute5tupleIJiiiiEEENS1_10collective13CollectiveMmaINS1_34MainloopSm90TmaGmmaWarpSpecializedILi3ENS5_IJNS4_1CILi2EEESB_NSA_ILi1EEEEEENS1_35KernelTmaWarpSpecializedCooperativeEEENS5_IJNSA_ILi256EEESG_NSA_ILi64EEEEEENS_6half_tENS5_IJlSC_lEEESJ_SK_NS4_8TiledMMAINS4_8MMA_AtomIJNS4_4SM904GMMA26MMA_64x256x16_F32F16F16_SSILNSO_5MajorE0ELSQ_0ELNSO_7ScaleInE1ELSR_1EEEEEENS4_6LayoutINS5_IJSB_SC_SC_EEENS5_IJSC_NSA_ILi0EEESW_EEEEENS5_IJNS4_10UnderscoreESZ_SZ_EEEEENS4_23SM90_TMA_LOAD_MULTICASTENS4_14ComposedLayoutINS4_7SwizzleILi3ELi4ELi3EEENS4_18smem_ptr_flag_bitsILi16EEENSU_INS5_IJNSA_ILi8EEESH_EEENS5_IJSH_SC_EEEEEEEvNS4_8identityES12_S1C_vS1D_EENS_8epilogue10collective6detail29Sm90TmaWarpSpecializedAdapterINS1G_15DefaultEpilogueISJ_SK_SK_NS1F_6thread17LinearCombinationISJ_Li1EffLNS1K_9ScaleType4KindE0ELNS_15FloatRoundStyleE2ESJ_EENS1_15EpilogueDefaultEEEEEvvEEEEvNT_6ParamsE)
        .other          _ZN7cutlass13device_kernelINS_4gemm6kernel13GemmUniversalIN4cute5tupleIJiiiiEEENS1_10collective13CollectiveMmaINS1_34MainloopSm90TmaGmmaWarpSpecializedILi3ENS5_IJNS4_1CILi2EEESB_NSA_ILi1EEEEEENS1_35KernelTmaWarpSpecializedCooperativeEEENS5_IJNSA_ILi256EEESG_NSA_ILi64EEEEEENS_6half_tENS5_IJlSC_lEEESJ_SK_NS4_8TiledMMAINS4_8MMA_AtomIJNS4_4SM904GMMA26MMA_64x256x16_F32F16F16_SSILNSO_5MajorE0ELSQ_0ELNSO_7ScaleInE1ELSR_1EEEEEENS4_6LayoutINS5_IJSB_SC_SC_EEENS5_IJSC_NSA_ILi0EEESW_EEEEENS5_IJNS4_10UnderscoreESZ_SZ_EEEEENS4_23SM90_TMA_LOAD_MULTICASTENS4_14ComposedLayoutINS4_7SwizzleILi3ELi4ELi3EEENS4_18smem_ptr_flag_bitsILi16EEENSU_INS5_IJNSA_ILi8EEESH_EEENS5_IJSH_SC_EEEEEEEvNS4_8identityES12_S1C_vS1D_EENS_8epilogue10collective6detail29Sm90TmaWarpSpecializedAdapterINS1G_15DefaultEpilogueISJ_SK_SK_NS1F_6thread17LinearCombinationISJ_Li1EffLNS1K_9ScaleType4KindE0ELNS_15FloatRoundStyleE2ESJ_EENS1_15EpilogueDefaultEEEEEvvEEEEvNT_6ParamsE,@"STO_CUDA_ENTRY STV_DEFAULT"
_ZN7cutlass13device_kernelINS_4gemm6kernel13GemmUniversalIN4cute5tupleIJiiiiEEENS1_10collective13CollectiveMmaINS1_34MainloopSm90TmaGmmaWarpSpecializedILi3ENS5_IJNS4_1CILi2EEESB_NSA_ILi1EEEEEENS1_35KernelTmaWarpSpecializedCooperativeEEENS5_IJNSA_ILi256EEESG_NSA_ILi64EEEEEENS_6half_tENS5_IJlSC_lEEESJ_SK_NS4_8TiledMMAINS4_8MMA_AtomIJNS4_4SM904GMMA26MMA_64x256x16_F32F16F16_SSILNSO_5MajorE0ELSQ_0ELNSO_7ScaleInE1ELSR_1EEEEEENS4_6LayoutINS5_IJSB_SC_SC_EEENS5_IJSC_NSA_ILi0EEESW_EEEEENS5_IJNS4_10UnderscoreESZ_SZ_EEEEENS4_23SM90_TMA_LOAD_MULTICASTENS4_14ComposedLayoutINS4_7SwizzleILi3ELi4ELi3EEENS4_18smem_ptr_flag_bitsILi16EEENSU_INS5_IJNSA_ILi8EEESH_EEENS5_IJSH_SC_EEEEEEEvNS4_8identityES12_S1C_vS1D_EENS_8epilogue10collective6detail29Sm90TmaWarpSpecializedAdapterINS1G_15DefaultEpilogueISJ_SK_SK_NS1F_6thread17LinearCombinationISJ_Li1EffLNS1K_9ScaleType4KindE0ELNS_15FloatRoundStyleE2ESJ_EENS1_15EpilogueDefaultEEEEEvvEEEEvNT_6ParamsE:
[----:B------:R-:W0:Y:S02]  /*0000*/  LDC R1, c[0x0][0x28] ;  /* 0x00000a00ff017b82 */ /* 0x000e240000000800 */
[----:B0-----:R-:W-:Y:S01]  /*0010*/  VIADD R1, R1, 0xfffff878 ;  /* 0xfffff87801017836 */ /* 0x001fe20000000000 */
[----:B------:R-:W0:Y:S01]  /*0020*/  S2R R4, SR_TID.X ;  /* 0x0000000000047919 */ /* 0x000e220000002100 */
[----:B------:R-:W-:Y:S01]  /*0030*/  ELECT P0, URZ, PT ;  /* 0x00000000003f782f */ /* 0x000fe20003800000 */
[----:B------:R-:W-:Y:S01]  /*0040*/  BSSY B0, `(.L_x_0) ;  /* 0x0000015000007945 */ /* 0x000fe20003800000 */
[--C-:B0-----:R-:W-:Y:S02]  /*0050*/  SHF.R.U32.HI R0, RZ, 0x5, R4.reuse ;  /* 0x00000005ff007819 */ /* 0x101fe40000011604 */
[----:B------:R-:W-:-:S03]  /*0060*/  SHF.R.U32.HI R2, RZ, 0x7, R4 ;  /* 0x00000007ff027819 */ /* 0x000fc60000011604 */
[----:B------:R-:W0:Y:S04]  /*0070*/  SHFL.IDX PT, R3, R0, RZ, 0x1f ;  /* 0x00001fff00037589 */ /* 0x000e2800000e0000 */
[----:B------:R-:W1:Y:S01]  /*0080*/  SHFL.IDX PT, R2, R2, RZ, 0x1f ;  /* 0x00001fff02027589 */ /* 0x000e6200000e0000 */
[----:B0-----:R-:W-:Y:S02]  /*0090*/  R2UR UR9, R3 ;  /* 0x00000000030972ca */ /* 0x001fe400000e0000 */
[----:B-1----:R-:W-:-:S11]  /*00a0*/  R2UR UR5, R2 ;  /* 0x00000000020572ca */ /* 0x002fd600000e0000 */
[----:B------:R-:W-:Y:S02]  /*00b0*/  USHF.R.S32.HI UR4, URZ, 0x1f, UR9 ;  /* 0x0000001f3f047899 */ /* 0x000fe40008011409 */
[----:B------:R-:W-:Y:S02]  /*00c0*/  ISETP.NE.OR P0, PT, RZ, UR9, !P0 ;  /* 0x00000009ff007c0c */ /* 0x000fe4000c705670 */
[----:B------:R-:W-:-:S04]  /*00d0*/  ULEA.HI UR4, UR4, UR9, URZ, 0x2 ;  /* 0x0000000904047291 */ /* 0x000fc8000f8f103f */
[----:B------:R-:W-:-:S04]  /*00e0*/  ULOP3.LUT UR4, UR4, 0xfffffffc, URZ, 0xc0, !UPT ;  /* 0xfffffffc04047892 */ /* 0x000fc8000f8ec03f */
[----:B------:R-:W-:-:S03]  /*00f0*/  UIADD3 UR9, UR9, -UR4, URZ ;  /* 0x8000000409097290 */ /* 0x000fc6000fffe03f */
[----:B------:R-:W-:Y:S09]  /*0100*/  @P0 BRA `(.L_x_1) ;  /* 0x0000000000200947 */ /* 0x000ff20003800000 */
[----:B------:R-:W-:Y:S02]  /*0110*/  ULDC.64 UR6, c[0x0][0x198] ;  /* 0x0000660000067ab9 */ /* 0x000fe40000000a00 */
[----:B------:R-:W-:Y:S02]  /*0120*/  UIADD3 UR10, UP0, UR6, 0xf0, URZ ;  /* 0x000000f0060a7890 */ /* 0x000fe4000ff1e03f */
[----:B------:R-:W-:Y:S02]  /*0130*/  UIADD3 UR6, UP1, UR6, 0x1f0, URZ ;  /* 0x000001f006067890 */ /* 0x000fe4000ff3e03f */
[----:B------:R-:W-:Y:S02]  /*0140*/  UIADD3.X UR11, URZ, UR7, URZ, UP0, !UPT ;  /* 0x000000073f0b7290 */ /* 0x000fe400087fe43f */
[----:B------:R-:W-:-:S07]  /*0150*/  UIADD3.X UR7, URZ, UR7, URZ, UP1, !UPT ;  /* 0x000000073f077290 */ /* 0x000fce0008ffe43f */
[----:B------:R0:W-:Y:S02]  /*0160*/  UTMACCTL.PF [UR10] ;  /* 0x000000000a0079b9 */ /* 0x0001e40008040000 */
[----:B------:R0:W-:Y:S02]  /*0170*/  UTMACCTL.PF [UR6] ;  /* 0x00000000060079b9 */ /* 0x0001e40008040000 */
[----:B0-----:R-:W-:Y:S01]  /*0180*/  NOP ;  /* 0x0000000000007918 */ /* 0x001fe20000000000 */
.L_x_1:
[----:B------:R-:W-:Y:S05]  /*0190*/  BSYNC B0 ;  /* 0x0000000000007941 */ /* 0x000fea0003800000 */
.L_x_0:
[----:B------:R-:W0:Y:S01]  /*01a0*/  SHFL.IDX PT, R2, R0, RZ, 0x1f ;  /* 0x00001fff00027589 */ /* 0x000e2200000e0000 */
[----:B------:R-:W-:Y:S01]  /*01b0*/  UISETP.NE.AND UP0, UPT, UR9, 0x3, UPT ;  /* 0x000000030900788c */ /* 0x000fe2000bf05270 */
[----:B------:R-:W-:Y:S01]  /*01c0*/  ISETP.NE.AND P1, PT, RZ, UR5, PT ;  /* 0x00000005ff007c0c */ /* 0x000fe2000bf25270 */
[----:B------:R-:W-:Y:S02]  /*01d0*/  UIADD3 UR16, UR5, -0x1, URZ ;  /* 0xffffffff05107890 */ /* 0x000fe4000fffe03f */
[----:B------:R-:W-:Y:S02]  /*01e0*/  UISETP.EQ.OR UP0, UPT, UR9, URZ, !UP0 ;  /* 0x0000003f0900728c */ /* 0x000fe4000c702670 */
[----:B------:R-:W-:Y:S02]  /*01f0*/  UISETP.GE.U32.AND UP1, UPT, UR16, 0x2, UPT ;  /* 0x000000021000788c */ /* 0x000fe4000bf26070 */
[----:B------:R-:W-:-:S04]  /*0200*/  UISETP.EQ.AND UP0, UPT, UR5, URZ, UP0 ;  /* 0x0000003f0500728c */ /* 0x000fc80008702270 */
[----:B------:R-:W-:-:S04]  /*0210*/  USEL UR40, URZ, 0x1, !UP0 ;  /* 0x000000013f287887 */ /* 0x000fc8000c000000 */
[----:B------:R-:W-:Y:S01]  /*0220*/  USEL UR40, UR40, 0x2, UP1 ;  /* 0x0000000228287887 */ /* 0x000fe20008800000 */
[----:B0-----:R-:W-:-:S13]  /*0230*/  ISETP.NE.AND P0, PT, R2, RZ, PT ;  /* 0x000000ff0200720c */ /* 0x001fda0003f05270 */
[----:B------:R-:W-:Y:S05]  /*0240*/  @P0 BRA `(.L_x_2) ;  /* 0x0000000000500947 */ /* 0x000fea0003800000 */
[----:B------:R-:W0:Y:S01]  /*0250*/  S2UR UR8, SR_CgaCtaId ;  /* 0x00000000000879c3 */ /* 0x000e220000008800 */
[----:B------:R-:W-:Y:S01]  /*0260*/  UMOV UR4, 0x400 ;  /* 0x0000040000047882 */ /* 0x000fe20000000000 */
[----:B------:R-:W-:Y:S01]  /*0270*/  UMOV UR5, 0x1 ;  /* 0x0000000100057882 */ /* 0x000fe20000000000 */
[----:B------:R-:W-:Y:S01]  /*0280*/  UMOV UR6, 0x6 ;  /* 0x0000000600067882 */ /* 0x000fe20000000000 */
[----:B------:R-:W-:Y:S01]  /*0290*/  ELECT P0, URZ, PT ;  /* 0x00000000003f782f */ /* 0x000fe20003800000 */
[----:B------:R-:W-:-:S04]  /*02a0*/  UIADD3 UR6, -UR6, 0x100000, URZ ;  /* 0x0010000006067890 */ /* 0x000fc8000fffe13f */
[----:B------:R-:W-:Y:S02]  /*02b0*/  USHF.L.U32 UR7, UR6, 0xb, URZ ;  /* 0x0000000b06077899 */ /* 0x000fe4000800063f */
[----:B------:R-:W-:Y:S02]  /*02c0*/  USHF.L.U32 UR6, UR6, 0x1, URZ ;  /* 0x0000000106067899 */ /* 0x000fe4000800063f */
[----:B0-----:R-:W-:Y:S02]  /*02d0*/  ULEA UR8, UR8, UR4, 0x18 ;  /* 0x0000000408087291 */ /* 0x001fe4000f8ec03f */
[----:B------:R-:W-:-:S04]  /*02e0*/  UIADD3 UR4, -UR5, 0x100000, URZ ;  /* 0x0010000005047890 */ /* 0x000fc8000fffe13f */
[----:B------:R-:W-:Y:S02]  /*02f0*/  USHF.L.U32 UR5, UR4, 0xb, URZ ;  /* 0x0000000b04057899 */ /* 0x000fe4000800063f */
[----:B------:R-:W-:Y:S01]  /*0300*/  USHF.L.U32 UR4, UR4, 0x1, URZ ;  /* 0x0000000104047899 */ /* 0x000fe2000800063f */
[----:B------:R-:W0:Y:S11]  /*0310*/  FENCE.VIEW.ASYNC.S ;  /* 0x00000000000073c6 */ /* 0x000e360000000000 */
[----:B0-----:R0:W1:Y:S01]  /*0320*/  SYNCS.EXCH.64 URZ, [UR8], UR4 ;  /* 0x00000004083f75b2 */ /* 0x0010620008000100 */
[----:B------:R0:W2:Y:S01]  /*0330*/  SYNCS.EXCH.64 URZ, [UR8+0x18], UR6 ;  /* 0x00001806083f75b2 */ /* 0x0000a20008000100 */
[----:B------:R0:W3:Y:S01]  /*0340*/  SYNCS.EXCH.64 URZ, [UR8+0x8], UR4 ;  /* 0x00000804083f75b2 */ /* 0x0000e20008000100 */
[----:B------:R0:W4:Y:S01]  /*0350*/  SYNCS.EXCH.64 URZ, [UR8+0x20], UR6 ;  /* 0x00002006083f75b2 */ /* 0x0001220008000100 */
[----:B------:R0:W0:Y:S01]  /*0360*/  SYNCS.EXCH.64 URZ, [UR8+0x10], UR4 ;  /* 0x00001004083f75b2 */ /* 0x0000220008000100 */
[----:B------:R0:W0:Y:S01]  /*0370*/  SYNCS.EXCH.64 URZ, [UR8+0x28], UR6 ;  /* 0x00002806083f75b2 */ /* 0x0000220008000100 */
[----:B------:R-:W-:Y:S01]  /*0380*/  NOP ;  /* 0x0000000000007918 */ /* 0x000fe20000000000 */
.L_x_2:
[----:B------:R-:W5:Y:S01]  /*0390*/  S2UR UR13, SR_CTAID.X ;  /* 0x00000000000d79c3 */ /* 0x000f620000002500 */
[----:B------:R-:W-:Y:S01]  /*03a0*/  SHF.R.S32.HI R3, RZ, 0x1f, R4 ;  /* 0x0000001fff037819 */ /* 0x000fe20000011404 */
[----:B------:R5:W1:Y:S01]  /*03b0*/  SHFL.IDX PT, R6, R0, RZ, 0x1f ;  /* 0x00001fff00067589 */ /* 0x000a6200000e0000 */
[----:B0-----:R-:W-:Y:S01]  /*03c0*/  ULDC UR4, c[0x0][0x150] ;  /* 0x0000540000047ab9 */ /* 0x001fe20000000800 */
[----:B------:R-:W-:Y:S02]  /*03d0*/  ELECT P0, URZ, PT ;  /* 0x00000000003f782f */ /* 0x000fe40003800000 */
[----:B------:R-:W-:Y:S01]  /*03e0*/  LEA.HI R3, R3, R4, RZ, 0x7 ;  /* 0x0000000403037211 */ /* 0x000fe200078f38ff */
[----:B------:R-:W-:Y:S01]  /*03f0*/  ULDC UR5, c[0x0][0x154] ;  /* 0x0000550000057ab9 */ /* 0x000fe20000000800 */
[----:B------:R-:W-:Y:S01]  /*0400*/  SHF.R.S32.HI R7, RZ, 0x1f, R2 ;  /* 0x0000001fff077819 */ /* 0x000fe20000011402 */
[----:B------:R-:W0:Y:S01]  /*0410*/  S2UR UR10, SR_CTAID.Y ;  /* 0x00000000000a79c3 */ /* 0x000e220000002600 */
[----:B------:R-:W-:Y:S01]  /*0420*/  LOP3.LUT R3, R3, 0xffffff80, RZ, 0xc0, !PT ;  /* 0xffffff8003037812 */ /* 0x000fe200078ec0ff */
[----:B------:R-:W-:Y:S01]  /*0430*/  ULDC UR8, c[0x0][0x144] ;  /* 0x0000510000087ab9 */ /* 0x000fe20000000800 */
[----:B------:R-:W-:Y:S01]  /*0440*/  LEA.HI R7, R7, R2, RZ, 0x2 ;  /* 0x0000000207077211 */ /* 0x000fe200078f10ff */
[----:B------:R-:W-:Y:S01]  /*0450*/  NOP ;  /* 0x0000000000007918 */ /* 0x000fe20000000000 */
[----:B------:R-:W-:Y:S01]  /*0460*/  NOP ;  /* 0x0000000000007918 */ /* 0x000fe20000000000 */
[----:B------:R-:W-:Y:S01]  /*0470*/  IMAD.IADD R3, R4, 0x1, -R3 ;  /* 0x0000000104037824 */ /* 0x000fe200078e0a03 */
[----:B------:R-:W-:Y:S01]  /*0480*/  LOP3.LUT R7, R7, 0x3ffffffc, RZ, 0xc0, !PT ;  /* 0x3ffffffc07077812 */ /* 0x000fe200078ec0ff */
[----:B------:R-:W-:Y:S01]  /*0490*/  ULDC UR11, c[0x0][0x148] ;  /* 0x00005200000b7ab9 */ /* 0x000fe20000000800 */
[----:B------:R-:W-:-:S02]  /*04a0*/  MOV R17, 0x1 ;  /* 0x0000000100117802 */ /* 0x000fc40000000f00 */
[----:B------:R-:W-:Y:S02]  /*04b0*/  SHF.R.S32.HI R4, RZ, 0x1f, R3 ;  /* 0x0000001fff047819 */ /* 0x000fe40000011403 */
[----:B------:R-:W-:Y:S02]  /*04c0*/  IADD3 R2, R2, -R7, RZ ;  /* 0x8000000702027210 */ /* 0x000fe40007ffe0ff */
[----:B------:R-:W-:Y:S02]  /*04d0*/  LEA.HI R4, R4, R3, RZ, 0x3 ;  /* 0x0000000304047211 */ /* 0x000fe400078f18ff */
[----:B-----5:R-:W-:Y:S02]  /*04e0*/  I2FP.F32.U32 R5, UR13 ;  /* 0x0000000d00057c45 */ /* 0x020fe40008201000 */
[--C-:B------:R-:W-:Y:S02]  /*04f0*/  SHF.R.S32.HI R0, RZ, 0x3, R4.reuse ;  /* 0x00000003ff007819 */ /* 0x100fe40000011404 */
[----:B-1----:R-:W-:Y:S01]  /*0500*/  ISETP.NE.OR P0, PT, R6, RZ, !P0 ;  /* 0x000000ff0600720c */ /* 0x002fe20004705670 */
[----:B------:R-:W-:Y:S01]  /*0510*/  FMUL R8, R5, UR4 ;  /* 0x0000000405087c20 */ /* 0x000fe20008400000 */
[----:B------:R-:W-:-:S04]  /*0520*/  SHF.R.S32.HI R5, RZ, 0x1f, R4 ;  /* 0x0000001fff057819 */ /* 0x000fc80000011404 */
[----:B------:R-:W-:Y:S01]  /*0530*/  LEA.HI R5, R5, R0, RZ, 0x2 ;  /* 0x0000000005057211 */ /* 0x000fe200078f10ff */
[----:B------:R-:W1:Y:S03]  /*0540*/  F2I.U32.TRUNC.NTZ R8, R8 ;  /* 0x0000000800087305 */ /* 0x000e66000020f000 */
[----:B------:R-:W-:-:S03]  /*0550*/  LOP3.LUT R5, R5, 0xfffffffc, RZ, 0xc0, !PT ;  /* 0xfffffffc05057812 */ /* 0x000fc600078ec0ff */
[----:B------:R-:W-:Y:S01]  /*0560*/  VOTEU.ALL UP0, P0 ;  /* 0x00000000003f7886 */ /* 0x000fe20000000000 */
[----:B------:R-:W-:Y:S01]  /*0570*/  VOTEU.ALL UP1, P0 ;  /* 0x00000000003f7886 */ /* 0x000fe20000020000 */
[----:B------:R-:W-:Y:S01]  /*0580*/  IMAD.IADD R5, R0, 0x1, -R5 ;  /* 0x0000000100057824 */ /* 0x000fe200078e0a05 */
[----:B0-----:R-:W-:Y:S02]  /*0590*/  I2FP.F32.U32 R0, UR10 ;  /* 0x0000000a00007c45 */ /* 0x001fe40008201000 */
[----:B------:R-:W0:Y:S01]  /*05a0*/  @!UP0 S2UR UR7, SR_CgaCtaId ;  /* 0x00000000000789c3 */ /* 0x000e220000008800 */
[----:B------:R-:W-:Y:S01]  /*05b0*/  IMAD R2, R2, 0x4, R5 ;  /* 0x0000000402027824 */ /* 0x000fe200078e0205 */
[----:B------:R-:W-:Y:S01]  /*05c0*/  @!UP0 UMOV UR6, 0x400 ;  /* 0x0000040000068882 */ /* 0x000fe20000000000 */
[----:B------:R-:W-:Y:S01]  /*05d0*/  FMUL R4, R0, UR5 ;  /* 0x0000000500047c20 */ /* 0x000fe20008400000 */
[----:B-1----:R-:W-:Y:S02]  /*05e0*/  R2UR UR4, R8 ;  /* 0x00000000080472ca */ /* 0x002fe400000e0000 */
[----:B------:R-:W-:-:S03]  /*05f0*/  LEA.HI R0, R2, R2, RZ, 0x1 ;  /* 0x0000000202007211 */ /* 0x000fc600078f08ff */
[----:B------:R-:W1:Y:S01]  /*0600*/  F2I.U32.TRUNC.NTZ R4, R4 ;  /* 0x0000000400047305 */ /* 0x000e62000020f000 */
[----:B------:R-:W-:-:S05]  /*0610*/  LOP3.LUT R5, R0, 0xfffffffe, RZ, 0xc0, !PT ;  /* 0xfffffffe00057812 */ /* 0x000fca00078ec0ff */
[----:B------:R-:W-:Y:S02]  /*0620*/  IMAD.IADD R5, R2, 0x1, -R5 ;  /* 0x0000000102057824 */ /* 0x000fe400078e0a05 */
[----:B------:R-:W-:-:S04]  /*0630*/  UIADD3 UR4, -UR4, URZ, URZ ;  /* 0x0000003f04047290 */ /* 0x000fc8000fffe13f */
[----:B------:R-:W-:Y:S01]  /*0640*/  UIMAD UR8, UR8, UR4, UR13 ;  /* 0x00000004080872a4 */ /* 0x000fe2000f8e020d */
[----:B-1----:R-:W-:Y:S02]  /*0650*/  R2UR UR12, R4 ;  /* 0x00000000040c72ca */ /* 0x002fe400000e0000 */
[----:B------:R-:W-:Y:S01]  /*0660*/  UMOV UR4, 0x20 ;  /* 0x0000002000047882 */ /* 0x000fe20000000000 */
[----:B------:R-:W1:Y:S02]  /*0670*/  LDC R4, c[0x0][0x140] ;  /* 0x00005000ff047b82 */ /* 0x000e640000000800 */
[----:B------:R-:W-:Y:S01]  /*0680*/  ISETP.NE.AND P3, PT, R5, UR8, PT ;  /* 0x0000000805007c0c */ /* 0x000fe2000bf65270 */
[----:B------:R-:W-:-:S04]  /*0690*/  @!UP0 UIADD3 UR4, -UR4, 0x100000, URZ ;  /* 0x0010000004048890 */ /* 0x000fc8000fffe13f */
[----:B------:R-:W-:Y:S02]  /*06a0*/  @!UP0 USHF.L.U32 UR5, UR4, 0xb, URZ ;  /* 0x0000000b04058899 */ /* 0x000fe4000800063f */
[----:B------:R-:W-:Y:S01]  /*06b0*/  @!UP0 USHF.L.U32 UR4, UR4, 0x1, URZ ;  /* 0x0000000104048899 */ /* 0x000fe2000800063f */
[C---:B------:R-:W-:Y:S01]  /*06c0*/  IMAD.SHL.U32 R5, R2.reuse, 0x4, RZ ;  /* 0x0000000402057824 */ /* 0x040fe200078e00ff */
[----:B0-----:R-:W-:Y:S01]  /*06d0*/  @!UP0 ULEA UR6, UR7, UR6, 0x18 ;  /* 0x0000000607068291 */ /* 0x001fe2000f8ec03f */
[----:B------:R-:W-:Y:S01]  /*06e0*/  VOTEU.ALL UP0, P0 ;  /* 0x00000000003f7886 */ /* 0x000fe20000000000 */
[----:B------:R-:W-:Y:S02]  /*06f0*/  LOP3.LUT P0, RZ, R3, 0x7, RZ, 0xc0, !PT ;  /* 0x0000000703ff7812 */ /* 0x000fe4000780c0ff */
[----:B------:R-:W-:Y:S01]  /*0700*/  LOP3.LUT R152, R2, 0xc, R5, 0x78, !PT ;  /* 0x0000000c02987812 */ /* 0x000fe200078e7805 */
[----:B------:R-:W-:-:S03]  /*0710*/  UIADD3 UR12, -UR12, URZ, URZ ;  /* 0x0000003f0c0c7290 */ /* 0x000fc6000fffe13f */
[C---:B------:R-:W-:Y:S02]  /*0720*/  ISETP.LT.U32.AND P0, PT, R152.reuse, 0x4, !P0 ;  /* 0x000000049800780c */ /* 0x040fe40004701070 */
[----:B------:R-:W-:Y:S01]  /*0730*/  @P3 LEA.HI R0, R152, R152, RZ, 0x1 ;  /* 0x0000009898003211 */ /* 0x000fe200078f08ff */
[----:B------:R-:W0:Y:S02]  /*0740*/  FENCE.VIEW.ASYNC.S ;  /* 0x00000000000073c6 */ /* 0x000e240000000000 */
[----:B0-----:R-:W0:Y:S01]  /*0750*/  @!UP0 SYNCS.EXCH.64 URZ, [UR6+0x40], UR4 ;  /* 0x00004004063f85b2 */ /* 0x001e220008000100 */
[----:B------:R-:W-:Y:S02]  /*0760*/  @P3 SHF.R.S32.HI R0, RZ, 0x1, R0 ;  /* 0x00000001ff003819 */ /* 0x000fe40000011400 */
[----:B-1----:R-:W-:Y:S01]  /*0770*/  ISETP.EQ.U32.AND P2, PT, R4, 0x1, PT ;  /* 0x000000010400780c */ /* 0x002fe20003f42070 */
[----:B------:R1:W0:Y:S01]  /*0780*/  @!UP1 SYNCS.EXCH.64 URZ, [UR6+0x48], UR4 ;  /* 0x00004804063f95b2 */ /* 0x0002220008000100 */
[----:B------:R-:W-:Y:S01]  /*0790*/  NOP ;  /* 0x0000000000007918 */ /* 0x000fe20000000000 */
[----:B-1----:R-:W-:-:S06]  /*07a0*/  UIMAD UR4, UR11, UR12, UR10 ;  /* 0x0000000c0b0472a4 */ /* 0x002fcc000f8e020a */
[----:B------:R-:W-:Y:S02]  /*07b0*/  @P3 ISETP.NE.AND P4, PT, R0, UR4, PT ;  /* 0x0000000400003c0c */ /* 0x000fe4000bf85270 */
[----:B------:R-:W-:Y:S02]  /*07c0*/  SEL R0, RZ, 0x1, !P0 ;  /* 0x00000001ff007807 */ /* 0x000fe40004000000 */
[----:B------:R-:W-:-:S04]  /*07d0*/  @P3 SEL R17, RZ, 0x1, P4 ;  /* 0x00000001ff113807 */ /* 0x000fc80002000000 */
[----:B------:R-:W-:Y:S01]  /*07e0*/  LOP3.LUT R17, R17, R0, RZ, 0xc0, !PT ;  /* 0x0000000011117212 */ /* 0x000fe200078ec0ff */
[----:B------:R-:W-:Y:S06]  /*07f0*/  @!P2 BRA `(.L_x_3) ;  /* 0x000000000008a947 */ /* 0x000fec0003800000 */
[----:B0-234-:R-:W-:Y:S01]  /*0800*/  UCGABAR_ARV ;  /* 0x00000000000079c7 */ /* 0x01dfe20008000000 */
[----:B------:R-:W-:Y:S05]  /*0810*/  BRA `(.L_x_4) ;  /* 0x0000000000047947 */ /* 0x000fea0003800000 */
.L_x_3:
[----:B0-234-:R-:W-:Y:S01]  /*0820*/  NOP ;  /* 0x0000000000007918 */ /* 0x01dfe20000000000 */
.L_x_4:
[----:B------:R-:W-:Y:S01]  /*0830*/  ULDC UR4, c[0x0][0x65c] ;  /* 0x0001970000047ab9 */ /* 0x000fe20000000800 */
[----:B------:R-:W-:Y:S01]  /*0840*/  UMOV UR5, URZ ;  /* 0x0000003f00057c82 */ /* 0x000fe20008000000 */
[----:B------:R-:W-:-:S03]  /*0850*/  UISETP.NE.AND UP0, UPT, UR4, 0x1, UPT ;  /* 0x000000010400788c */ /* 0x000fc6000bf05270 */
[----:B------:R-:W-:Y:S01]  /*0860*/  UMOV UR4, UR13 ;  /* 0x0000000d00047c82 */ /* 0x000fe20008000000 */
[----:B------:R-:W-:Y:S02]  /*0870*/  UP2UR UR45, UPR, URZ, 0x1 ;  /* 0x000000013f2d7883 */ /* 0x000fe40008000000 */
[----:B------:R-:W-:Y:S02]  /*0880*/  PLOP3.LUT P0, PT, PT, PT, UP0, 0x80, 0x0 ;  /* 0x000000000000781c */ /* 0x000fe40003f0f008 */
[----:B------:R-:W-:Y:S02]  /*0890*/  PLOP3.LUT P3, PT, PT, PT, UP0, 0x80, 0x0 ;  /* 0x000000000000781c */ /* 0x000fe40003f6f008 */
[----:B------:R-:W-:Y:S01]  /*08a0*/  PLOP3.LUT P5, PT, PT, PT, UP0, 0x80, 0x0 ;  /* 0x000000000000781c */ /* 0x000fe20003faf008 */
[----:B------:R-:W-:Y:S01]  /*08b0*/  @UP0 ULDC UR14, c[0x0][0x10] ;  /* 0x00000400000e0ab9 */ /* 0x000fe20000000800 */
[----:B------:R-:W-:Y:S01]  /*08c0*/  @UP0 UMOV UR6, UR10 ;  /* 0x0000000a00060c82 */ /* 0x000fe20008000000 */
[----:B------:R-:W-:Y:S01]  /*08d0*/  @UP0 UMOV UR7, URZ ;  /* 0x0000003f00070c82 */ /* 0x000fe20008000000 */
[----:B------:R-:W-:Y:S01]  /*08e0*/  PLOP3.LUT P4, PT, PT, PT, UP0, 0x80, 0x0 ;  /* 0x000000000000781c */ /* 0x000fe20003f8f008 */
[----:B------:R-:W-:-:S03]  /*08f0*/  @UP0 UIMAD.WIDE.U32 UR14, UR13, UR14, UR6 ;  /* 0x0000000e0d0e02a5 */ /* 0x000fc6000f8e0006 */
[----:B------:R-:W-:Y:S01]  /*0900*/  @!UP0 ULDC UR7, c[0x0][0xc] ;  /* 0x0000030000078ab9 */ /* 0x000fe20000000800 */
[----:B------:R-:W-:Y:S01]  /*0910*/  @UP0 UMOV UR6, URZ ;  /* 0x0000003f00060c82 */ /* 0x000fe20008000000 */
[----:B------:R-:W-:Y:S01]  /*0920*/  @!UP0 UIMAD.WIDE.U32 UR4, UR10, UR7, UR4 ;  /* 0x000000070a0482a5 */ /* 0x000fe2000f8e0004 */
[----:B------:R-:W-:Y:S01]  /*0930*/  IMAD.U32 R2, RZ, RZ, UR14 ;  /* 0x0000000eff027e24 */ /* 0x000fe2000f8e00ff */
[----:B------:R-:W-:Y:S02]  /*0940*/  @UP0 UIADD3 UR6, UR15, UR6, URZ ;  /* 0x000000060f060290 */ /* 0x000fe4000fffe03f */
[----:B------:R-:W-:Y:S02]  /*0950*/  IMAD.U32 R3, RZ, RZ, UR15 ;  /* 0x0000000fff037e24 */ /* 0x000fe4000f8e00ff */
[----:B------:R-:W-:Y:S01]  /*0960*/  @P0 IMAD.MOV.U32 R7, RZ, RZ, R2 ;  /* 0x000000ffff070224 */ /* 0x000fe200078e0002 */
[----:B------:R-:W-:Y:S01]  /*0970*/  MOV R5, UR5 ;  /* 0x0000000500057c02 */ /* 0x000fe20008000f00 */
[----:B------:R-:W-:Y:S01]  /*0980*/  IMAD.U32 R2, RZ, RZ, UR4 ;  /* 0x00000004ff027e24 */ /* 0x000fe2000f8e00ff */
[----:B------:R-:W-:Y:S01]  /*0990*/  @P3 MOV R6, UR6 ;  /* 0x0000000600063c02 */ /* 0x000fe20008000f00 */
[----:B------:R-:W-:-:S02]  /*09a0*/  IMAD.U32 R3, RZ, RZ, UR5 ;  /* 0x00000005ff037e24 */ /* 0x000fc4000f8e00ff */
[----:B------:R-:W-:Y:S02]  /*09b0*/  @!P5 IMAD.MOV.U32 R6, RZ, RZ, R5 ;  /* 0x000000ffff06d224 */ /* 0x000fe400078e0005 */
[----:B------:R-:W-:Y:S02]  /*09c0*/  @!P4 IMAD.MOV.U32 R7, RZ, RZ, R2 ;  /* 0x000000ffff07c224 */ /* 0x000fe400078e0002 */
[----:B------:R-:W-:Y:S01]  /*09d0*/  IMAD.U32 R4, RZ, RZ, UR4 ;  /* 0x00000004ff047e24 */ /* 0x000fe2000f8e00ff */
[----:B------:R0:W-:Y:S04]  /*09e0*/  STL [R1+0x200], R6 ;  /* 0x0002000601007387 */ /* 0x0001e80000100800 */
[----:B------:R0:W-:Y:S01]  /*09f0*/  STL [R1+0x204], R7 ;  /* 0x0002040701007387 */ /* 0x0001e20000100800 */
[----:B------:R-:W-:Y:S05]  /*0a00*/  @!P2 BRA `(.L_x_5) ;  /* 0x00000000000ca947 */ /* 0x000fea0003800000 */
[----:B------:R-:W-:Y:S01]  /*0a10*/  UCGABAR_WAIT ;  /* 0x0000000000007dc7 */ /* 0x000fe20008000000 */
[----:B------:R-:W-:Y:S01]  /*0a20*/  CCTL.IVALL ;  /* 0x00000000ff00798f */ /* 0x000fe20002000000 */
[----:B------:R-:W-:Y:S05]  /*0a30*/  BRA `(.L_x_6) ;  /* 0x0000000000047947 */ /* 0x000fea0003800000 */
.L_x_5:
[----:B------:R-:W-:Y:S06]  /*0a40*/  BAR.SYNC.DEFER_BLOCKING 0x0 ;  /* 0x0000000000007b1d */ /* 0x000fec0000010000 */
.L_x_6:
[----:B------:R-:W-:Y:S05]  /*0a50*/  @!P1 BRA `(.L_x_7) ;  /* 0x0000019800189947 */ /* 0x000fea0003800000 */
[----:B------:R-:W-:-:S06]  /*0a60*/  UISETP.GT.U32.AND UP0, UPT, UR16, 0x1, UPT ;  /* 0x000000011000788c */ /* 0x000fcc000bf04070 */
[----:B------:R-:W-:-:S13]  /*0a70*/  PLOP3.LUT P0, PT, PT, PT, UP0, 0x80, 0x0 ;  /* 0x000000000000781c */ /* 0x000fda0003f0f008 */
[----:B------:R-:W-:Y:S05]  /*0a80*/  @P0 EXIT ;  /* 0x000000000000094d */ /* 0x000fea0003800000 */
[----:B------:R-:W-:Y:S01]  /*0a90*/  ULDC.64 UR4, c[0x0][0x650] ;  /* 0x0001940000047ab9 */ /* 0x000fe20000000a00 */
[----:B------:R-:W-:Y:S01]  /*0aa0*/  UMOV UR41, 0xffffffff ;  /* 0xffffffff00297882 */ /* 0x000fe20000000000 */
[----:B------:R-:W-:Y:S01]  /*0ab0*/  ISETP.GE.U32.AND P0, PT, R7, UR4, PT ;  /* 0x0000000407007c0c */ /* 0x000fe2000bf06070 */
[----:B------:R-:W-:Y:S01]  /*0ac0*/  UMOV UR42, 0xffffffff ;  /* 0xffffffff002a7882 */ /* 0x000fe20000000000 */
[----:B------:R-:W-:Y:S01]  /*0ad0*/  UMOV UR43, 0xffffffff ;  /* 0xffffffff002b7882 */ /* 0x000fe20000000000 */
[----:B------:R-:W-:Y:S02]  /*0ae0*/  PRMT R0, RZ, 0x7610, R0 ;  /* 0x00007610ff007816 */ /* 0x000fe40000000000 */
[----:B------:R-:W-:-:S13]  /*0af0*/  ISETP.GE.U32.AND.EX P0, PT, R6, UR5, PT, P0 ;  /* 0x0000000506007c0c */ /* 0x000fda000bf06100 */
[----:B------:R-:W-:Y:S05]  /*0b00*/  @P0 BRA `(.L_x_8) ;  /* 0x0000000400480947 */ /* 0x000fea0003800000 */
[----:B------:R-:W-:Y:S01]  /*0b10*/  ULDC.64 UR16, c[0x0][0x628] ;  /* 0x00018a0000107ab9 */ /* 0x000fe20000000a00 */
[C---:B------:R-:W-:Y:S01]  /*0b20*/  R2UR UR19, R7.reuse ;  /* 0x00000000071372ca */ /* 0x040fe200000e0000 */
[----:B------:R-:W-:Y:S01]  /*0b30*/  ULDC UR18, c[0x0][0x630] ;  /* 0x00018c0000127ab9 */ /* 0x000fe20000000800 */
[----:B------:R-:W-:Y:S02]  /*0b40*/  ISETP.NE.U32.AND P0, PT, RZ, UR16, PT ;  /* 0x00000010ff007c0c */ /* 0x000fe4000bf05070 */
[----:B------:R-:W-:Y:S02]  /*0b50*/  R2UR UR4, R7 ;  /* 0x00000000070472ca */ /* 0x000fe400000e0000 */
[----:B------:R-:W-:Y:S02]  /*0b60*/  ISETP.NE.AND.EX P0, PT, RZ, UR17, PT, P0 ;  /* 0x00000011ff007c0c */ /* 0x000fe4000bf05300 */
[----:B------:R-:W-:-:S11]  /*0b70*/  R2UR UR5, R6 ;  /* 0x00000000060572ca */ /* 0x000fd600000e0000 */
[----:B------:R-:W-:Y:S05]  /*0b80*/  @!P0 BRA `(.L_x_9) ;  /* 0x0000000000308947 */ /* 0x000fea0003800000 */
[----:B------:R-:W-:Y:S01]  /*0b90*/  R2UR UR4, R7 ;  /* 0x00000000070472ca */ /* 0x000fe200000e0000 */
[----:B------:R-:W-:Y:S01]  /*0ba0*/  ULDC UR9, c[0x0][0x634] ;  /* 0x00018d0000097ab9 */ /* 0x000fe20000000800 */
[----:B------:R-:W-:-:S11]  /*0bb0*/  R2UR UR13, R6 ;  /* 0x00000000060d72ca */ /* 0x000fd600000e0000 */
[----:B------:R-:W-:-:S04]  /*0bc0*/  UIADD3 UR9, UP0, UR4, UR9, URZ ;  /* 0x0000000904097290 */ /* 0x000fc8000ff1e03f */
[----:B------:R-:W-:-:S04]  /*0bd0*/  UIADD3.X UR13, URZ, UR13, URZ, UP0, !UPT ;  /* 0x0000000d3f0d7290 */ /* 0x000fc800087fe43f */
[----:B------:R-:W-:-:S04]  /*0be0*/  UIMAD.WIDE.U32 UR4, UR13, UR16, URZ ;  /* 0x000000100d0472a5 */ /* 0x000fc8000f8e003f */
[----:B------:R-:W-:Y:S02]  /*0bf0*/  UIMAD.WIDE.U32 UR6, UP0, UR9, UR17, UR4 ;  /* 0x00000011090672a5 */ /* 0x000fe4000f800004 */
[----:B------:R-:W-:Y:S02]  /*0c00*/  UIMAD.WIDE.U32 UR4, UR9, UR16, URZ ;  /* 0x00000010090472a5 */ /* 0x000fe4000f8e003f */
[----:B------:R-:W-:Y:S02]  /*0c10*/  UIADD3.X UR15, URZ, URZ, URZ, UP0, !UPT ;  /* 0x0000003f3f0f7290 */ /* 0x000fe400087fe43f */
[----:B------:R-:W-:Y:S01]  /*0c20*/  UIADD3 URZ, UP0, UR5, UR6, URZ ;  /* 0x00000006053f7290 */ /* 0x000fe2000ff1e03f */
[----:B------:R-:W-:-:S03]  /*0c30*/  UMOV UR14, UR7 ;  /* 0x00000007000e7c82 */ /* 0x000fc60008000000 */
[----:B------:R-:W-:-:S12]  /*0c40*/  UIMAD.WIDE.U32.X UR4, UR13, UR17, UR14, UP0 ;  /* 0x000000110d0472a5 */ /* 0x000fd800080e040e */
.L_x_9:
[----:B------:R-:W-:Y:S01]  /*0c50*/  USHF.R.U64 UR43, UR4, UR18, UR5 ;  /* 0x00000012042b7299 */ /* 0x000fe20008001205 */
[----:B------:R-:W-:Y:S01]  /*0c60*/  R2UR UR7, R6 ;  /* 0x00000000060772ca */ /* 0x000fe200000e0000 */
[----:B------:R-:W-:Y:S02]  /*0c70*/  USHF.R.U32.HI UR4, URZ, UR18, UR5 ;  /* 0x000000123f047299 */ /* 0x000fe40008011605 */
[----:B------:R-:W-:Y:S01]  /*0c80*/  UIADD3 UR5, UP0, URZ, -UR43, URZ ;  /* 0x8000002b3f057290 */ /* 0x000fe2000ff1e03f */
[----:B------:R-:W-:Y:S01]  /*0c90*/  ULDC.64 UR14, c[0x0][0x620] ;  /* 0x00018800000e7ab9 */ /* 0x000fe20000000a00 */
[----:B------:R-:W-:Y:S02]  /*0ca0*/  UMOV UR6, UR19 ;  /* 0x0000001300067c82 */ /* 0x000fe40008000000 */
[----:B------:R-:W-:Y:S01]  /*0cb0*/  UIADD3.X UR4, URZ, ~UR4, URZ, UP0, !UPT ;  /* 0x800000043f047290 */ /* 0x000fe200087fe43f */
[----:B------:R-:W-:Y:S01]  /*0cc0*/  ULDC UR9, c[0x0][0x618] ;  /* 0x0001860000097ab9 */ /* 0x000fe20000000800 */
[----:B------:R-:W-:-:S02]  /*0cd0*/  UIMAD UR12, UR11, UR12, UR10 ;  /* 0x0000000c0b0c72a4 */ /* 0x000fc4000f8e020a */
[----:B------:R-:W-:Y:S02]  /*0ce0*/  UIMAD UR4, UR4, UR14, URZ ;  /* 0x0000000e040472a4 */ /* 0x000fe4000f8e023f */
[----:B------:R-:W-:Y:S02]  /*0cf0*/  UIMAD.WIDE.U32 UR6, UR5, UR14, UR6 ;  /* 0x0000000e050672a5 */ /* 0x000fe4000f8e0006 */
[----:B------:R-:W-:Y:S01]  /*0d00*/  UIMAD UR4, UR5, UR15, UR4 ;  /* 0x0000000f050472a4 */ /* 0x000fe2000f8e0204 */
[----:B------:R-:W-:Y:S01]  /*0d10*/  ULDC UR10, c[0x0][0x608] ;  /* 0x00018200000a7ab9 */ /* 0x000fe20000000800 */
[----:B------:R-:W-:Y:S02]  /*0d20*/  ULDC UR18, c[0x0][0x658] ;  /* 0x0001960000127ab9 */ /* 0x000fe40000000800 */
[----:B------:R-:W-:Y:S01]  /*0d30*/  UIADD3 UR7, UR7, UR4, URZ ;  /* 0x0000000407077290 */ /* 0x000fe2000fffe03f */
[----:B------:R-:W-:Y:S02]  /*0d40*/  UMOV UR11, 0xffffffff ;  /* 0xffffffff000b7882 */ /* 0x000fe40000000000 */
[----:B------:R-:W-:Y:S01]  /*0d50*/  ULDC.64 UR4, c[0x0][0x640] ;  /* 0x0001900000047ab9 */ /* 0x000fe20000000a00 */
[----:B------:R-:W-:Y:S01]  /*0d60*/  USHF.R.U64 UR16, UR6, UR9, UR7 ;  /* 0x0000000906107299 */ /* 0x000fe20008001207 */
[----:B------:R-:W-:Y:S01]  /*0d70*/  ISETP.NE.U32.AND P0, PT, RZ, UR4, PT ;  /* 0x00000004ff007c0c */ /* 0x000fe2000bf05070 */
[----:B------:R-:W-:-:S02]  /*0d80*/  USHF.R.U32.HI UR7, URZ, UR9, UR7 ;  /* 0x000000093f077299 */ /* 0x000fc40008011607 */
[----:B------:R-:W-:Y:S01]  /*0d90*/  USHF.L.U32 UR6, UR11, UR18, URZ ;  /* 0x000000120b067299 */ /* 0x000fe2000800063f */
[----:B------:R-:W-:Y:S01]  /*0da0*/  ISETP.NE.AND.EX P0, PT, RZ, UR5, PT, P0 ;  /* 0x00000005ff007c0c */ /* 0x000fe2000bf05300 */
[----:B------:R-:W-:Y:S02]  /*0db0*/  USHF.R.U64 UR22, UR16, UR10, UR7 ;  /* 0x0000000a10167299 */ /* 0x000fe40008001207 */
[----:B------:R-:W-:Y:S02]  /*0dc0*/  USHF.R.U32.HI UR7, URZ, UR10, UR7 ;  /* 0x0000000a3f077299 */ /* 0x000fe40008011607 */
[----:B------:R-:W-:Y:S02]  /*0dd0*/  UISETP.NE.AND UP1, UPT, UR45, URZ, UPT ;  /* 0x0000003f2d00728c */ /* 0x000fe4000bf25270 */
[----:B------:R-:W-:Y:S01]  /*0de0*/  USHF.R.U64 UR23, UR22, UR18, UR7 ;  /* 0x0000001216177299 */ /* 0x000fe20008001207 */
[----:B------:R-:W-:Y:S01]  /*0df0*/  ULDC UR17, c[0x0][0x600] ;  /* 0x0001800000117ab9 */ /* 0x000fe20000000800 */
[----:B------:R-:W-:-:S02]  /*0e00*/  ULOP3.LUT UR13, URZ, UR6, URZ, 0x33, !UPT ;  /* 0x000000063f0d7292 */ /* 0x000fc4000f8e333f */
[----:B------:R-:W-:Y:S02]  /*0e10*/  UIADD3 UR15, UR17, -0x1, URZ ;  /* 0xffffffff110f7890 */ /* 0x000fe4000fffe03f */
[----:B------:R-:W-:Y:S02]  /*0e20*/  USEL UR12, UR8, UR12, !UP1 ;  /* 0x0000000c080c7287 */ /* 0x000fe4000c800000 */
[----:B------:R-:W-:Y:S01]  /*0e30*/  USHF.R.U32.HI UR7, URZ, UR18, UR7 ;  /* 0x000000123f077299 */ /* 0x000fe20008011607 */
[----:B------:R-:W-:Y:S01]  /*0e40*/  ULDC UR19, c[0x0][0x648] ;  /* 0x0001920000137ab9 */ /* 0x000fe20000000800 */
[----:B------:R-:W-:Y:S01]  /*0e50*/  ULDC UR20, c[0x0][0x638] ;  /* 0x00018e0000147ab9 */ /* 0x000fe20000000800 */
[----:B------:R-:W-:Y:S01]  /*0e60*/  UMOV UR21, 0x1 ;  /* 0x0000000100157882 */ /* 0x000fe20000000000 */
[----:B------:R-:W-:Y:S01]  /*0e70*/  UMOV UR6, UR23 ;  /* 0x0000001700067c82 */ /* 0x000fe20008000000 */
[----:B------:R-:W-:Y:S07]  /*0e80*/  @!P0 BRA `(.L_x_10) ;  /* 0x0000000000308947 */ /* 0x000fee0003800000 */
[----:B------:R-:W-:Y:S02]  /*0e90*/  ULDC UR10, c[0x0][0x64c] ;  /* 0x00019300000a7ab9 */ /* 0x000fe40000000800 */
        /* <DEDUP_REMOVED lines=8> */
[----:B------:R-:W-:-:S07]  /*0f20*/  UIMAD.WIDE.U32.X UR4, UR14, UR5, UR10, UP0 ;  /* 0x000000050e0472a5 */ /* 0x000fce00080e040a */
[----:B------:R-:W-:Y:S01]  /*0f30*/  UMOV UR6, UR4 ;  /* 0x0000000400067c82 */ /* 0x000fe20008000000 */
[----:B------:R-:W-:-:S05]  /*0f40*/  UMOV UR7, UR5 ;  /* 0x0000000500077c82 */ /* 0x000fca0008000000 */
.L_x_10:
[----:B------:R-:W-:Y:S01]  /*0f50*/  USHF.R.U64 UR5, UR6, UR19, UR7 ;  /* 0x0000001306057299 */ /* 0x000fe20008001207 */
[----:B------:R-:W-:Y:S01]  /*0f60*/  IMAD.MOV.U32 R0, RZ, RZ, 0x1 ;  /* 0x00000001ff007424 */ /* 0x000fe200078e00ff */
[----:B------:R-:W-:Y:S02]  /*0f70*/  USHF.L.U32 UR4, UR21, UR18, URZ ;  /* 0x0000001215047299 */ /* 0x000fe4000800063f */
[----:B------:R-:W-:Y:S02]  /*0f80*/  ULOP3.LUT UR13, UR22, UR13, URZ, 0xc0, !UPT ;  /* 0x0000000d160d7292 */ /* 0x000fe4000f8ec03f */
[----:B------:R-:W-:Y:S02]  /*0f90*/  UIADD3 UR6, -UR5, URZ, URZ ;  /* 0x0000003f05067290 */ /* 0x000fe4000fffe13f */
[----:B------:R-:W-:Y:S02]  /*0fa0*/  UIMAD UR13, UR4, UR5, UR13 ;  /* 0x00000005040d72a4 */ /* 0x000fe4000f8e020d */
[----:B------:R-:W-:-:S02]  /*0fb0*/  ULOP3.LUT UR15, UR16, UR15, URZ, 0xc0, !UPT ;  /* 0x0000000f100f7292 */ /* 0x000fc4000f8ec03f */
[----:B------:R-:W-:Y:S01]  /*0fc0*/  UIMAD UR4, UR6, UR20, UR23 ;  /* 0x00000014060472a4 */ /* 0x000fe2000f8e0217 */
[----:B------:R-:W-:Y:S01]  /*0fd0*/  ULDC UR5, c[0x0][0x610] ;  /* 0x0001840000057ab9 */ /* 0x000fe20000000800 */
[----:B------:R-:W-:Y:S02]  /*0fe0*/  UISETP.NE.AND UP0, UPT, UR45, URZ, UPT ;  /* 0x0000003f2d00728c */ /* 0x000fe4000bf05270 */
[----:B------:R-:W-:Y:S02]  /*0ff0*/  UIMAD UR12, UR13, UR5, UR12 ;  /* 0x000000050d0c72a4 */ /* 0x000fe4000f8e020c */
[----:B------:R-:W-:-:S04]  /*1000*/  UIMAD UR4, UR4, UR17, UR15 ;  /* 0x00000011040472a4 */ /* 0x000fc8000f8e020f */
[----:B------:R-:W-:Y:S02]  /*1010*/  USEL UR42, UR4, UR12, !UP0 ;  /* 0x0000000c042a7287 */ /* 0x000fe4000c000000 */
[----:B------:R-:W-:-:S12]  /*1020*/  USEL UR41, UR12, UR4, !UP0 ;  /* 0x000000040c297287 */ /* 0x000fd8000c000000 */
.L_x_8:
[----:B------:R-:W-:-:S08]  /*1030*/  NOP ;  /* 0x0000000000007918 */ /* 0x000fd00000000000 */
[----:B------:R-:W1:Y:S02]  /*1040*/  USETMAXREG.TRY_ALLOC.CTAPOOL UP0, 0xf0 ;  /* 0x000000f0000079c8 */ /* 0x000e640008000600 */
[----:B-1----:R-:W-:-:S13]  /*1050*/  PLOP3.LUT P0, PT, PT, PT, UP0, 0x80, 0x0 ;  /* 0x000000000000781c */ /* 0x002fda0003f0f008 */
[----:B------:R-:W-:Y:S05]  /*1060*/  @!P0 BRA `(.L_x_8) ;  /* 0xfffffffc00f08947 */ /* 0x000fea000383ffff */
[----:B------:R-:W-:Y:S01]  /*1070*/  ULDC.64 UR4, c[0x0][0x598] ;  /* 0x0001660000047ab9 */ /* 0x000fe20000000a00 */
[----:B------:R-:W-:Y:S01]  /*1080*/  ULDC.64 UR36, c[0x0][0x208] ;  /* 0x0000820000247ab9 */ /* 0x000fe20000000a00 */
[----:B------:R-:W-:-:S04]  /*1090*/  ISETP.NE.U32.AND P0, PT, RZ, UR4, PT ;  /* 0x00000004ff007c0c */ /* 0x000fc8000bf05070 */
[----:B------:R-:W-:-:S13]  /*10a0*/  ISETP.NE.AND.EX P0, PT, RZ, UR5, PT, P0 ;  /* 0x00000005ff007c0c */ /* 0x000fda000bf05300 */
[----:B------:R-:W-:Y:S05]  /*10b0*/  @!P0 BRA `(.L_x_11) ;  /* 0x00000000001c8947 */ /* 0x000fea0003800000 */
[----:B------:R-:W1:Y:S02]  /*10c0*/  LDC.64 R2, c[0x0][0x598] ;  /* 0x00016600ff027b82 */ /* 0x000e640000000a00 */
[----:B-1----:R-:W2:Y:S02]  /*10d0*/  LDG.E.64 R2, desc[UR36][R2.64] ;  /* 0x0000002402027981 */ /* 0x002ea4000c1e1b00 */
[----:B--2---:R-:W-:-:S04]  /*10e0*/  ISETP.NE.U32.AND P0, PT, R2, RZ, PT ;  /* 0x000000ff0200720c */ /* 0x004fc80003f05070 */
[----:B------:R-:W-:-:S13]  /*10f0*/  ISETP.NE.AND.EX P0, PT, R3, RZ, PT, P0 ;  /* 0x000000ff0300720c */ /* 0x000fda0003f05300 */
[----:B------:R-:W-:Y:S05]  /*1100*/  @!P0 BRA `(.L_x_11) ;  /* 0x0000000000088947 */ /* 0x000fea0003800000 */
[----:B------:R1:W5:Y:S01]  /*1110*/  LD.E R2, desc[UR36][R2.64] ;  /* 0x0000002402027980 */ /* 0x000362000c101900 */
[----:B------:R-:W-:Y:S05]  /*1120*/  BRA `(.L_x_12) ;  /* 0x0000000000247947 */ /* 0x000fea0003800000 */
.L_x_11:
[----:B------:R-:W-:Y:S02]  /*1130*/  ULDC.64 UR4, c[0x0][0x588] ;  /* 0x0001620000047ab9 */ /* 0x000fe40000000a00 */
[----:B------:R-:W-:-:S04]  /*1140*/  ISETP.NE.U32.AND P0, PT, RZ, UR4, PT ;  /* 0x00000004ff007c0c */ /* 0x000fc8000bf05070 */
[----:B------:R-:W-:-:S13]  /*1150*/  ISETP.NE.AND.EX P0, PT, RZ, UR5, PT, P0 ;  /* 0x00000005ff007c0c */ /* 0x000fda000bf05300 */
[----:B------:R-:W-:Y:S05]  /*1160*/  @!P0 BRA `(.L_x_13) ;  /* 0x00000000000c8947 */ /* 0x000fea0003800000 */
[----:B------:R-:W1:Y:S02]  /*1170*/  LDC.64 R2, c[0x0][0x588] ;  /* 0x00016200ff027b82 */ /* 0x000e640000000a00 */
[----:B-1----:R2:W5:Y:S01]  /*1180*/  LDG.E R2, desc[UR36][R2.64] ;  /* 0x0000002402027981 */ /* 0x002562000c1e1900 */
[----:B------:R-:W-:Y:S05]  /*1190*/  BRA `(.L_x_12) ;  /* 0x0000000000087947 */ /* 0x000fea0003800000 */
.L_x_13:
[----:B------:R-:W-:Y:S02]  /*11a0*/  ULDC UR4, c[0x0][0x580] ;  /* 0x0001600000047ab9 */ /* 0x000fe40000000800 */
[----:B------:R-:W-:-:S07]  /*11b0*/  MOV R2, UR4 ;  /* 0x0000000400027c02 */ /* 0x000fce0008000f00 */
.L_x_12:
[----:B------:R-:W-:Y:S02]  /*11c0*/  ULDC.64 UR4, c[0x0][0x5a0] ;  /* 0x0001680000047ab9 */ /* 0x000fe40000000a00 */
[----:B------:R-:W-:-:S04]  /*11d0*/  ISETP.NE.U32.AND P0, PT, RZ, UR4, PT ;  /* 0x00000004ff007c0c */ /* 0x000fc8000bf05070 */
[----:B------:R-:W-:-:S13]  /*11e0*/  ISETP.NE.AND.EX P0, PT, RZ, UR5, PT, P0 ;  /* 0x00000005ff007c0c */ /* 0x000fda000bf05300 */
[----:B------:R-:W-:Y:S05]  /*11f0*/  @!P0 BRA `(.L_x_14) ;  /* 0x00000000001c8947 */ /* 0x000fea0003800000 */
[----:B------:R-:W3:Y:S02]  /*1200*/  LDC.64 R4, c[0x0][0x5a0] ;  /* 0x00016800ff047b82 */ /* 0x000ee40000000a00 */
[----:B---3--:R-:W3:Y:S02]  /*1210*/  LDG.E.64 R4, desc[UR36][R4.64] ;  /* 0x0000002404047981 */ /* 0x008ee4000c1e1b00 */
[----:B---3--:R-:W-:-:S04]  /*1220*/  ISETP.NE.U32.AND P0, PT, R4, RZ, PT ;  /* 0x000000ff0400720c */ /* 0x008fc80003f05070 */
[----:B------:R-:W-:-:S13]  /*1230*/  ISETP.NE.AND.EX P0, PT, R5, RZ, PT, P0 ;  /* 0x000000ff0500720c */ /* 0x000fda0003f05300 */
[----:B------:R-:W-:Y:S05]  /*1240*/  @!P0 BRA `(.L_x_14) ;  /* 0x0000000000088947 */ /* 0x000fea0003800000 */
[----:B------:R3:W5:Y:S01]  /*1250*/  LD.E R16, desc[UR36][R4.64] ;  /* 0x0000002404107980 */ /* 0x000762000c101900 */
[----:B------:R-:W-:Y:S05]  /*1260*/  BRA `(.L_x_15) ;  /* 0x0000000000247947 */ /* 0x000fea0003800000 */
.L_x_14:
[----:B------:R-:W-:Y:S02]  /*1270*/  ULDC.64 UR4, c[0x0][0x590] ;  /* 0x0001640000047ab9 */ /* 0x000fe40000000a00 */
[----:B------:R-:W-:-:S04]  /*1280*/  ISETP.NE.U32.AND P0, PT, RZ, UR4, PT ;  /* 0x00000004ff007c0c */ /* 0x000fc8000bf05070 */
[----:B------:R-:W-:-:S13]  /*1290*/  ISETP.NE.AND.EX P0, PT, RZ, UR5, PT, P0 ;  /* 0x00000005ff007c0c */ /* 0x000fda000bf05300 */
[----:B------:R-:W-:Y:S05]  /*12a0*/  @!P0 BRA `(.L_x_16) ;  /* 0x00000000000c8947 */ /* 0x000fea0003800000 */
[----:B------:R-:W3:Y:S02]  /*12b0*/  LDC.64 R4, c[0x0][0x590] ;  /* 0x00016400ff047b82 */ /* 0x000ee40000000a00 */
[----:B---3--:R4:W5:Y:S01]  /*12c0*/  LDG.E R16, desc[UR36][R4.64] ;  /* 0x0000002404107981 */ /* 0x008962000c1e1900 */
[----:B------:R-:W-:Y:S05]  /*12d0*/  BRA `(.L_x_15) ;  /* 0x0000000000087947 */ /* 0x000fea0003800000 */
.L_x_16:
[----:B------:R-:W-:Y:S02]  /*12e0*/  ULDC UR4, c[0x0][0x584] ;  /* 0x0001610000047ab9 */ /* 0x000fe40000000800 */
[----:B------:R-:W-:-:S07]  /*12f0*/  IMAD.U32 R16, RZ, RZ, UR4 ;  /* 0x00000004ff107e24 */ /* 0x000fce000f8e00ff */
.L_x_15:
[----:B------:R-:W-:-:S13]  /*1300*/  LOP3.LUT P0, RZ, R0, 0xff, RZ, 0xc0, !PT ;  /* 0x000000ff00ff7812 */ /* 0x000fda000780c0ff */
[----:B------:R-:W-:Y:S05]  /*1310*/  @!P0 EXIT ;  /* 0x000000000000894d */ /* 0x000fea0003800000 */
[----:B------:R-:W-:Y:S01]  /*1320*/  ULDC UR4, c[0x0][0x28c] ;  /* 0x0000a30000047ab9 */ /* 0x000fe20000000800 */
[----:B------:R-:W-:Y:S01]  /*1330*/  UMOV UR38, URZ ;  /* 0x0000003f00267c82 */ /* 0x000fe20008000000 */
[----:B------:R-:W-:Y:S01]  /*1340*/  UIADD3 UR4, UR4, 0x3f, URZ ;  /* 0x0000003f04047890 */ /* 0x000fe2000fffe03f */
[----:B------:R-:W-:-:S03]  /*1350*/  UMOV UR39, URZ ;  /* 0x0000003f00277c82 */ /* 0x000fc60008000000 */
[----:B------:R-:W-:-:S04]  /*1360*/  USHF.R.S32.HI UR5, URZ, 0x1f, UR4 ;  /* 0x0000001f3f057899 */ /* 0x000fc80008011404 */
[----:B------:R-:W-:-:S04]  /*1370*/  ULEA.HI UR5, UR5, UR4, URZ, 0x6 ;  /* 0x0000000405057291 */ /* 0x000fc8000f8f303f */
[----:B------:R-:W-:-:S12]  /*1380*/  USHF.R.S32.HI UR44, URZ, 0x6, UR5 ;  /* 0x000000063f2c7899 */ /* 0x000fd80008011405 */
.L_x_546:
[----:B------:R-:W0:Y:S01]  /*1390*/  S2R R0, SR_TID.X ;  /* 0x0000000000007919 */ /* 0x000e220000002100 */
[----:B-1----:R-:W1:Y:S01]  /*13a0*/  S2UR UR7, SR_CgaCtaId ;  /* 0x00000000000779c3 */ /* 0x002e620000008800 */
[----:B------:R-:W-:Y:S02]  /*13b0*/  UMOV UR6, 0x400 ;  /* 0x0000040000067882 */ /* 0x000fe40000000000 */
[----:B-1----:R-:W-:Y:S01]  /*13c0*/  ULEA UR6, UR7, UR6, 0x18 ;  /* 0x0000000607067291 */ /* 0x002fe2000f8ec03f */
[----:B0-----:R-:W-:-:S04]  /*13d0*/  LOP3.LUT R0, R0, 0x80, RZ, 0xc0, !PT ;  /* 0x0000008000007812 */ /* 0x001fc800078ec0ff */
[----:B------:R-:W-:-:S06]  /*13e0*/  SHF.R.U32.HI R0, RZ, 0x7, R0 ;  /* 0x00000007ff007819 */ /* 0x000fcc0000011600 */
[----:B------:R-:W0:Y:S02]  /*13f0*/  SHFL.IDX PT, R0, R0, RZ, 0x1f ;  /* 0x00001fff00007589 */ /* 0x000e2400000e0000 */
[----:B0-----:R-:W-:-:S13]  /*1400*/  R2UR UR4, R0 ;  /* 0x00000000000472ca */ /* 0x001fda00000e0000 */
[----:B------:R-:W-:-:S04]  /*1410*/  ULEA.HI UR5, UR4, UR4, URZ, 0x1 ;  /* 0x0000000404057291 */ /* 0x000fc8000f8f083f */
[----:B------:R-:W-:-:S04]  /*1420*/  ULOP3.LUT UR5, UR5, 0x7fffe, URZ, 0xc0, !UPT ;  /* 0x0007fffe05057892 */ /* 0x000fc8000f8ec03f */
[----:B------:R-:W-:-:S03]  /*1430*/  UIADD3 UR5, UR4, -UR5, URZ ;  /* 0x8000000504057290 */ /* 0x000fc6000fffe03f */
[----:B------:R-:W-:Y:S01]  /*1440*/  ULDC UR4, c[0x0][0x28c] ;  /* 0x0000a30000047ab9 */ /* 0x000fe20000000800 */
[----:B------:R-:W-:Y:S01]  /*1450*/  ULEA UR5, UR5, UR6, 0xd ;  /* 0x0000000605057291 */ /* 0x000fe2000f8e683f */
[----:B------:R-:W-:-:S03]  /*1460*/  ISETP.LT.AND P0, PT, RZ, UR4, PT ;  /* 0x00000004ff007c0c */ /* 0x000fc6000bf01270 */
[----:B------:R-:W-:-:S04]  /*1470*/  UIADD3 UR5, UR5, 0x100, URZ ;  /* 0x0000010005057890 */ /* 0x000fc8000fffe03f */
[----:B------:R-:W-:-:S04]  /*1480*/  USHF.R.U32.HI UR5, URZ, 0x4, UR5 ;  /* 0x000000043f057899 */ /* 0x000fc80008011605 */
[----:B------:R-:W-:Y:S02]  /*1490*/  ULOP3.LUT UR46, UR5, 0x3fff, URZ, 0xc0, !UPT ;  /* 0x00003fff052e7892 */ /* 0x000fe4000f8ec03f */
[----:B---3--:R-:W-:Y:S10]  /*14a0*/  @P0 BRA `(.L_x_17) ;  /* 0x0000000000400947 */ /* 0x008ff40003800000 */
[----:B------:R-:W-:Y:S01]  /*14b0*/  MOV R0, 0x0 ;  /* 0x0000000000007802 */ /* 0x000fe20000000f00 */
[----:B------:R-:W-:Y:S01]  /*14c0*/  ULDC.64 UR4, c[0x4][0x68] ;  /* 0x01001a0000047ab9 */ /* 0x000fe20000000a00 */
[----:B------:R-:W-:Y:S01]  /*14d0*/  ULDC.64 UR6, c[0x4][0x8] ;  /* 0x0100020000067ab9 */ /* 0x000fe20000000a00 */
[----:B---34-:R-:W-:Y:S01]  /*14e0*/  IMAD.U32 R4, RZ, RZ, UR4 ;  /* 0x00000004ff047e24 */ /* 0x018fe2000f8e00ff */
[----:B------:R0:W1:Y:S01]  /*14f0*/  LDC.64 R14, c[0x4][R0] ;  /* 0x01000000000e7b82 */ /* 0x0000620000000a00 */
[----:B------:R-:W-:Y:S01]  /*1500*/  IMAD.U32 R5, RZ, RZ, UR5 ;  /* 0x00000005ff057e24 */ /* 0x000fe2000f8e00ff */
[----:B------:R-:W-:Y:S01]  /*1510*/  ULDC.64 UR4, c[0x4][0x70] ;  /* 0x01001c0000047ab9 */ /* 0x000fe20000000a00 */
[----:B------:R-:W-:Y:S01]  /*1520*/  IMAD.U32 R10, RZ, RZ, UR6 ;  /* 0x00000006ff0a7e24 */ /* 0x000fe2000f8e00ff */
[----:B------:R-:W-:Y:S01]  /*1530*/  MOV R6, UR4 ;  /* 0x0000000400067c02 */ /* 0x000fe20008000f00 */
[----:B------:R-:W-:Y:S01]  /*1540*/  IMAD.U32 R7, RZ, RZ, UR5 ;  /* 0x00000005ff077e24 */ /* 0x000fe2000f8e00ff */
[----:B------:R-:W-:Y:S01]  /*1550*/  MOV R8, 0x1e1 ;  /* 0x000001e100087802 */ /* 0x000fe20000000f00 */
[----:B------:R-:W-:-:S02]  /*1560*/  IMAD.U32 R11, RZ, RZ, UR7 ;  /* 0x00000007ff0b7e24 */ /* 0x000fc4000f8e00ff */
[----:B------:R-:W-:Y:S02]  /*1570*/  IMAD.MOV.U32 R12, RZ, RZ, 0x1 ;  /* 0x00000001ff0c7424 */ /* 0x000fe400078e00ff */
[----:B0-----:R-:W-:-:S07]  /*1580*/  IMAD.MOV.U32 R13, RZ, RZ, RZ ;  /* 0x000000ffff0d7224 */ /* 0x001fce00078e00ff */
[----:B------:R-:W-:-:S07]  /*1590*/  LEPC R20, `(.L_x_17) ;  /* 0x000000001014794e */ /* 0x000fce0000000000 */
[----:B-12--5:R-:W-:Y:S05]  /*15a0*/  CALL.ABS.NOINC R14 ;  /* 0x000000000e007343 */ /* 0x026fea0003c00000 */
.L_x_17:
[----:B------:R-:W-:-:S06]  /*15b0*/  ULOP3.LUT UR4, UR40, 0x1, URZ, 0xfc, !UPT ;  /* 0x0000000128047892 */ /* 0x000fcc000f8efc3f */
[----:B------:R-:W-:-:S05]  /*15c0*/  IMAD.U32 R0, RZ, RZ, UR4 ;  /* 0x00000004ff007e24 */ /* 0x000fca000f8e00ff */
[----:B------:R-:W-:-:S13]  /*15d0*/  ISETP.NE.AND P0, PT, R0, 0x3, PT ;  /* 0x000000030000780c */ /* 0x000fda0003f05270 */
[----:B------:R-:W-:Y:S05]  /*15e0*/  @!P0 BRA `(.L_x_18) ;  /* 0x0000000000048947 */ /* 0x000fea0003800000 */
[----:B------:R-:W-:Y:S01]  /*15f0*/  BPT.TRAP 0x1 ;  /* 0x000000040000795c */ /* 0x000fe20000300000 */
.L_x_18:
[----:B------:R-:W0:Y:S01]  /*1600*/  S2UR UR5, SR_CgaCtaId ;  /* 0x00000000000579c3 */ /* 0x000e220000008800 */
[----:B------:R-:W-:Y:S01]  /*1610*/  UMOV UR4, 0x400 ;  /* 0x0000040000047882 */ /* 0x000fe20000000000 */
[----:B---34-:R-:W-:Y:S01]  /*1620*/  MOV R5, UR39 ;  /* 0x0000002700057c02 */ /* 0x018fe20008000f00 */
[----:B--2---:R-:W-:-:S05]  /*1630*/  IMAD.U32 R3, RZ, RZ, UR38 ;  /* 0x00000026ff037e24 */ /* 0x004fca000f8e00ff */
[----:B------:R-:W-:Y:S01]  /*1640*/  SHF.L.U32 R3, R3, 0x1f, RZ ;  /* 0x0000001f03037819 */ /* 0x000fe200000006ff */
[----:B0-----:R-:W-:-:S06]  /*1650*/  ULEA UR4, UR5, UR4, 0x18 ;  /* 0x0000000405047291 */ /* 0x001fcc000f8ec03f */
[----:B------:R-:W-:-:S04]  /*1660*/  IMAD.U32 R0, RZ, RZ, UR4 ;  /* 0x00000004ff007e24 */ /* 0x000fc8000f8e00ff */
[----:B------:R-:W-:-:S04]  /*1670*/  IMAD R4, R5, 0x8, R0 ;  /* 0x0000000805047824 */ /* 0x000fc800078e0200 */
[----:B------:R0:W1:Y:S01]  /*1680*/  SYNCS.PHASECHK.TRANS64.TRYWAIT P1, [R4+URZ], R3 ;  /* 0x00000003040075a7 */ /* 0x000062000802017f */
[----:B------:R-:W-:Y:S05]  /*1690*/  @!P0 BRA `(.L_x_19) ;  /* 0x0000000000048947 */ /* 0x000fea0003800000 */
[----:B------:R-:W-:Y:S01]  /*16a0*/  BPT.TRAP 0x1 ;  /* 0x000000040000795c */ /* 0x000fe20000300000 */
.L_x_19:
[----:B-1----:R-:W-:Y:S05]  /*16b0*/  @P1 BRA `(.L_x_20) ;  /* 0x0000000000081947 */ /* 0x002fea0003800000 */
[----:B------:R-:W1:Y:S02]  /*16c0*/  SYNCS.PHASECHK.TRANS64.TRYWAIT P1, [R4+URZ], R3 ;  /* 0x00000003040075a7 */ /* 0x000e64000802017f */
[----:B-1----:R-:W-:Y:S05]  /*16d0*/  @!P1 BRA `(.L_x_21) ;  /* 0x000001a000e09947 */ /* 0x002fea0003800000 */
.L_x_20:
[----:B------:R-:W-:-:S04]  /*16e0*/  UISETP.LT.AND UP0, UPT, UR44, 0x1, UPT ;  /* 0x000000012c00788c */ /* 0x000fc8000bf01270 */
[----:B------:R-:W-:-:S06]  /*16f0*/  USEL UR4, UR44, 0x1, UP0 ;  /* 0x000000012c047887 */ /* 0x000fcc0008000000 */
[----:B01----:R-:W-:Y:S01]  /*1700*/  MOV R3, UR4 ;  /* 0x0000000400037c02 */ /* 0x003fe20008000f00 */
[----:B------:R-:W-:Y:S05]  /*1710*/  WARPSYNC.ALL ;  /* 0x0000000000007948 */ /* 0x000fea0003800000 */
[----:B------:R-:W-:-:S04]  /*1720*/  IADD3 R3, -R3, UR44, RZ ;  /* 0x0000002c03037c10 */ /* 0x000fc8000fffe1ff */
[----:B------:R-:W-:Y:S02]  /*1730*/  ISETP.GE.AND P1, PT, R3, 0x1, PT ;  /* 0x000000010300780c */ /* 0x000fe40003f26270 */
[----:B------:R-:W-:Y:S01]  /*1740*/  R2UR UR4, R0 ;  /* 0x00000000000472ca */ /* 0x000fe200000e0000 */
[----:B------:R-:W-:Y:S01]  /*1750*/  WARPGROUP.ARRIVE ;  /* 0x00000000000079c5 */ /* 0x000fe20000000000 */
[----:B------:R-:W-:Y:S01]  /*1760*/  UMOV UR9, 0x40000040 ;  /* 0x4000004000097882 */ /* 0x000fe20000000000 */
[----:B------:R-:W-:Y:S01]  /*1770*/  UMOV UR11, 0x40000040 ;  /* 0x40000040000b7882 */ /* 0x000fe20000000000 */
[----:B------:R-:W-:Y:S04]  /*1780*/  STL [R1+0x2c8], R17 ;  /* 0x0002c81101007387 */ /* 0x000fe80000100800 */
[----:B-----5:R-:W-:Y:S04]  /*1790*/  STL [R1+0x2c4], R16 ;  /* 0x0002c41001007387 */ /* 0x020fe80000100800 */
[----:B------:R0:W-:Y:S01]  /*17a0*/  STL [R1+0x2c0], R3 ;  /* 0x0002c00301007387 */ /* 0x0001e20000100800 */
[----:B------:R-:W-:-:S03]  /*17b0*/  UIADD3 UR4, UR4, 0x18100, URZ ;  /* 0x0001810004047890 */ /* 0x000fc6000fffe03f */
[----:B------:R1:W-:Y:S01]  /*17c0*/  STL [R1+0x2bc], R2 ;  /* 0x0002bc0201007387 */ /* 0x0003e20000100800 */
[----:B------:R-:W-:-:S03]  /*17d0*/  USHF.R.U32.HI UR4, URZ, 0x4, UR4 ;  /* 0x000000043f047899 */ /* 0x000fc60008011604 */
[----:B------:R2:W-:Y:S01]  /*17e0*/  STL [R1+0x2cc], R0 ;  /* 0x0002cc0001007387 */ /* 0x0005e20000100800 */
[----:B------:R-:W-:Y:S02]  /*17f0*/  ULOP3.LUT UR5, UR4, 0x3fff, URZ, 0xc0, !UPT ;  /* 0x00003fff04057892 */ /* 0x000fe4000f8ec03f */
[----:B------:R-:W-:Y:S02]  /*1800*/  ULOP3.LUT UR4, UR46, 0x10000, URZ, 0xfc, !UPT ;  /* 0x000100002e047892 */ /* 0x000fe4000f8efc3f */
[----:B------:R-:W-:Y:S02]  /*1810*/  ULOP3.LUT UR5, UR5, 0x10000, URZ, 0xfc, !UPT ;  /* 0x0001000005057892 */ /* 0x000fe4000f8efc3f */
[----:B------:R-:W-:Y:S02]  /*1820*/  ULEA UR6, UR39, UR4, 0xb ;  /* 0x0000000427067291 */ /* 0x000fe4000f8e583f */
[----:B------:R-:W-:-:S05]  /*1830*/  ULEA UR7, UR39, UR5, 0xb ;  /* 0x0000000527077291 */ /* 0x000fca000f8e583f */
[----:B------:R-:W-:Y:S02]  /*1840*/  UMOV UR8, UR6 ;  /* 0x0000000600087c82 */ /* 0x000fe40008000000 */
[----:B------:R-:W-:Y:S02]  /*1850*/  UMOV UR10, UR7 ;  /* 0x00000007000a7c82 */ /* 0x000fe40008000000 */
[----:B------:R-:W-:Y:S01]  /*1860*/  HGMMA.64x256x16.F32 R24, gdesc[UR8], RZ, !UPT, gsb0 ;  /* 0x03e00000081879f0 */ /* 0x000fe2000c0008ff */
[----:B------:R-:W-:Y:S01]  /*1870*/  UIADD3 UR8, UR6, 0x400, URZ ;  /* 0x0000040006087890 */ /* 0x000fe2000fffe03f */
[----:B------:R-:W-:Y:S01]  /*1880*/  UMOV UR9, 0x40000040 ;  /* 0x4000004000097882 */ /* 0x000fe20000000000 */
[----:B------:R-:W-:Y:S02]  /*1890*/  WARPGROUP.DEPBAR.LE gsb0, 0x0 ;  /* 0x00008000000079c5 */ /* 0x000fe40000010000 */
[----:B------:R-:W-:Y:S01]  /*18a0*/  STL.64 [R1], R24 ;  /* 0x0000001801007387 */ /* 0x000fe20000100a00 */
[----:B------:R-:W-:Y:S01]  /*18b0*/  IMAD.MOV.U32 R235, RZ, RZ, R46 ;  /* 0x000000ffffeb7224 */ /* 0x000fe200078e002e */
[----:B------:R-:W-:Y:S01]  /*18c0*/  MOV R232, R49 ;  /* 0x0000003100e87202 */ /* 0x000fe20000000f00 */
[----:B------:R-:W-:Y:S01]  /*18d0*/  IMAD.MOV.U32 R234, RZ, RZ, R47 ;  /* 0x000000ffffea7224 */ /* 0x000fe200078e002f */
[----:B------:R-:W-:Y:S01]  /*18e0*/  STL.64 [R1+0x8], R26 ;  /* 0x0000081a01007387 */ /* 0x000fe20000100a00 */
        /* <DEDUP_REMOVED lines=65> */
[----:B0-----:R-:W-:Y:S01]  /*1d00*/  MOV R3, R149 ;  /* 0x0000009500037202 */ /* 0x001fe20000000f00 */
[----:B------:R-:W-:Y:S01]  /*1d10*/  IMAD.MOV.U32 R176, RZ, RZ, R92 ;  /* 0x000000ffffb07224 */ /* 0x000fe200078e005c */
[----:B------:R0:W-:Y:S01]  /*1d20*/  STL.64 [R1+0x50], R44 ;  /* 0x0000502c01007387 */ /* 0x0001e20000100a00 */
[----:B------:R-:W-:-:S02]  /*1d30*/  IMAD.MOV.U32 R178, RZ, RZ, R94 ;  /* 0x000000ffffb27224 */ /* 0x000fc400078e005e */
[----:B------:R-:W-:Y:S01]  /*1d40*/  IMAD.MOV.U32 R179, RZ, RZ, R95 ;  /* 0x000000ffffb37224 */ /* 0x000fe200078e005f */
[----:B------:R-:W-:Y:S01]  /*1d50*/  STL [R1+0x580], R152 ;  /* 0x0005809801007387 */ /* 0x000fe20000100800 */
[----:B------:R-:W-:Y:S02]  /*1d60*/  IMAD.MOV.U32 R180, RZ, RZ, R96 ;  /* 0x000000ffffb47224 */ /* 0x000fe400078e0060 */
[----:B------:R-:W-:Y:S02]  /*1d70*/  IMAD.MOV.U32 R182, RZ, RZ, R98 ;  /* 0x000000ffffb67224 */ /* 0x000fe400078e0062 */
[----:B------:R-:W-:Y:S02]  /*1d80*/  IMAD.MOV.U32 R183, RZ, RZ, R99 ;  /* 0x000000ffffb77224 */ /* 0x000fe400078e0063 */
[----:B------:R-:W-:Y:S02]  /*1d90*/  IMAD.MOV.U32 R184, RZ, RZ, R100 ;  /* 0x000000ffffb87224 */ /* 0x000fe400078e0064 */
[----:B------:R-:W-:-:S02]  /*1da0*/  IMAD.MOV.U32 R186, RZ, RZ, R102 ;  /* 0x000000ffffba7224 */ /* 0x000fc400078e0066 */
[----:B------:R-:W-:Y:S02]  /*1db0*/  IMAD.MOV.U32 R187, RZ, RZ, R103 ;  /* 0x000000ffffbb7224 */ /* 0x000fe400078e0067 */
        /* <DEDUP_REMOVED lines=34> */
[----:B-1----:R-:W-:-:S02]  /*1fe0*/  IMAD.MOV.U32 R2, RZ, RZ, R150 ;  /* 0x000000ffff027224 */ /* 0x002fc400078e0096 */
[----:B--2---:R-:W-:Y:S02]  /*1ff0*/  IMAD.MOV.U32 R0, RZ, RZ, R151 ;  /* 0x000000ffff007224 */ /* 0x004fe400078e0097 */
[----:B0-----:R-:W-:-:S06]  /*2000*/  WARPGROUP.ARRIVE ;  /* 0x00000000000079c5 */ /* 0x001fcc0000000000 */
[----:B------:R-:W-:Y:S03]  /*2010*/  HGMMA.64x256x16.F32 R24, gdesc[UR8], RZ, !UPT, gsb0 ;  /* 0x03e00000081879f0 */ /* 0x000fe6000c0008ff */
[----:B------:R-:W-:Y:S02]  /*2020*/  WARPGROUP.DEPBAR.LE gsb0, 0x0 ;  /* 0x00008000000079c5 */ /* 0x000fe40000010000 */
[----:B------:R-:W-:Y:S04]  /*2030*/  STL.64 [R1+0x578], R150 ;  /* 0x0005789601007387 */ /* 0x000fe80000100a00 */
        /* <DEDUP_REMOVED lines=20> */
[----:B------:R0:W-:Y:S04]  /*2180*/  STL.64 [R1+0x4d0], R108 ;  /* 0x0004d06c01007387 */ /* 0x0001e80000100a00 */
[----:B0-----:R-:W2:Y:S04]  /*2190*/  LDL.LU R108, [R1] ;  /* 0x00000000016c7983 */ /* 0x001ea80000300800 */
[----:B------:R-:W2:Y:S04]  /*21a0*/  LDL.LU R109, [R1+0x4] ;  /* 0x00000400016d7983 */ /* 0x000ea80000300800 */
        /* <DEDUP_REMOVED lines=19> */
[----:B------:R-:W2:Y:S01]  /*22e0*/  LDL.LU R129, [R1+0x54] ;  /* 0x0000540001817983 */ /* 0x000ea20000300800 */
        /* <DEDUP_REMOVED lines=21> */
[----:B------:R-:W-:Y:S01]  /*2440*/  UIADD3 UR8, UR6, 0x2, URZ ;  /* 0x0000000206087890 */ /* 0x000fe2000fffe03f */
[----:B------:R-:W-:Y:S01]  /*2450*/  IMAD.MOV.U32 R145, RZ, RZ, R220 ;  /* 0x000000ffff917224 */ /* 0x000fe200078e00dc */
[----:B------:R-:W-:Y:S01]  /*2460*/  UIADD3 UR10, UR7, 0x2, URZ ;  /* 0x00000002070a7890 */ /* 0x000fe2000fffe03f */
[----:B------:R-:W-:Y:S01]  /*2470*/  IMAD.MOV.U32 R146, RZ, RZ, R219 ;  /* 0x000000ffff927224 */ /* 0x000fe200078e00db */
[----:B------:R-:W-:Y:S01]  /*2480*/  MOV R219, R17 ;  /* 0x0000001100db7202 */ /* 0x000fe20000000f00 */
[----:B------:R-:W-:Y:S01]  /*2490*/  IMAD.MOV.U32 R148, RZ, RZ, R217 ;  /* 0x000000ffff947224 */ /* 0x000fe200078e00d9 */
[----:B------:R-:W-:Y:S01]  /*24a0*/  UMOV UR9, 0x40000040 ;  /* 0x4000004000097882 */ /* 0x000fe20000000000 */
[----:B------:R-:W-:Y:S01]  /*24b0*/  IMAD.MOV.U32 R149, RZ, RZ, R216 ;  /* 0x000000ffff957224 */ /* 0x000fe200078e00d8 */
[----:B------:R-:W-:Y:S01]  /*24c0*/  UMOV UR11, 0x40000040 ;  /* 0x40000040000b7882 */ /* 0x000fe20000000000 */
[----:B------:R-:W-:Y:S01]  /*24d0*/  IMAD.MOV.U32 R150, RZ, RZ, R215 ;  /* 0x000000ffff967224 */ /* 0x000fe200078e00d7 */
[----:B------:R-:W-:Y:S01]  /*24e0*/  MOV R215, R21 ;  /* 0x0000001500d77202 */ /* 0x000fe20000000f00 */
        /* <DEDUP_REMOVED lines=17> */
[----:B------:R-:W-:-:S06]  /*2600*/  IMAD.MOV.U32 R234, RZ, RZ, R2 ;  /* 0x000000ffffea7224 */ /* 0x000fcc00078e0002 */
[----:B--2---:R-:W-:-:S06]  /*2610*/  WARPGROUP.ARRIVE ;  /* 0x00000000000079c5 */ /* 0x004fcc0000000000 */
[----:B------:R-:W-:Y:S03]  /*2620*/  HGMMA.64x256x16.F32 R108, gdesc[UR8], R108, gsb0 ;  /* 0x03e00000086c79f0 */ /* 0x000fe6000800086c */
[----:B------:R-:W-:Y:S02]  /*2630*/  WARPGROUP.DEPBAR.LE gsb0, 0x0 ;  /* 0x00008000000079c5 */ /* 0x000fe40000010000 */
[----:B------:R-:W-:Y:S04]  /*2640*/  STL.64 [R1], R108 ;  /* 0x0000006c01007387 */ /* 0x000fe80000100a00 */
        /* <DEDUP_REMOVED lines=63> */
[----:B0-----:R-:W2:Y:S04]  /*2a40*/  LDL.LU R152, [R1+0x580] ;  /* 0x0005800001987983 */ /* 0x001ea80000300800 */
[----:B------:R-:W3:Y:S04]  /*2a50*/  LDL.LU.64 R150, [R1+0x578] ;  /* 0x0005780001967983 */ /* 0x000ee80000300a00 */
        /* <DEDUP_REMOVED lines=20> */
[----:B------:R-:W3:Y:S01]  /*2ba0*/  LDL.LU.64 R108, [R1+0x4d0] ;  /* 0x0004d000016c7983 */ /* 0x000ee20000300a00 */
[----:B------:R-:W-:Y:S01]  /*2bb0*/  UIADD3 UR8, UR6, 0x402, URZ ;  /* 0x0000040206087890 */ /* 0x000fe2000fffe03f */
[----:B------:R-:W-:Y:S01]  /*2bc0*/  UMOV UR9, 0x40000040 ;  /* 0x4000004000097882 */ /* 0x000fe20000000000 */
[----:B---3--:R-:W-:-:S07]  /*2bd0*/  WARPGROUP.ARRIVE ;  /* 0x00000000000079c5 */ /* 0x008fce0000000000 */
[----:B------:R-:W-:Y:S03]  /*2be0*/  HGMMA.64x256x16.F32 R24, gdesc[UR8], R24, gsb0 ;  /* 0x03e00000081879f0 */ /* 0x000fe60008000818 */
        /* <DEDUP_REMOVED lines=65> */
[----:B0-----:R-:W3:Y:S04]  /*3000*/  LDL.LU.64 R24, [R1] ;  /* 0x0000000001187983 */ /* 0x001ee80000300a00 */
        /* <DEDUP_REMOVED lines=63> */
[----:B------:R-:W-:-:S02]  /*3400*/  UIADD3 UR8, UR6, 0x4, URZ ;  /* 0x0000000406087890 */ /* 0x000fc4000fffe03f */
[----:B------:R-:W-:Y:S01]  /*3410*/  UIADD3 UR10, UR7, 0x4, URZ ;  /* 0x00000004070a7890 */ /* 0x000fe2000fffe03f */
[----:B------:R-:W-:Y:S01]  /*3420*/  UMOV UR9, 0x40000040 ;  /* 0x4000004000097882 */ /* 0x000fe20000000000 */
[----:B------:R-:W-:Y:S01]  /*3430*/  UMOV UR11, 0x40000040 ;  /* 0x40000040000b7882 */ /* 0x000fe20000000000 */
[----:B---3--:R-:W-:-:S06]  /*3440*/  WARPGROUP.ARRIVE ;  /* 0x00000000000079c5 */ /* 0x008fcc0000000000 */
[----:B------:R-:W-:Y:S03]  /*3450*/  HGMMA.64x256x16.F32 R24, gdesc[UR8], R24, gsb0 ;  /* 0x03e00000081879f0 */ /* 0x000fe60008000818 */
        /* <DEDUP_REMOVED lines=41> */
[----:B------:R0:W-:Y:S01]  /*36f0*/  STL.64 [R1+0x50], R44 ;  /* 0x0000502c01007387 */ /* 0x0001e20000100a00 */
[----:B------:R-:W-:Y:S01]  /*3700*/  IMAD.MOV.U32 R208, RZ, RZ, R124 ;  /* 0x000000ffffd07224 */ /* 0x000fe200078e007c */
[----:B------:R-:W-:Y:S01]  /*3710*/  MOV R193, R109 ;  /* 0x0000006d00c17202 */ /* 0x000fe20000000f00 */
[----:B------:R-:W-:Y:S01]  /*3720*/  IMAD.MOV.U32 R206, RZ, RZ, R122 ;  /* 0x000000ffffce7224 */ /* 0x000fe200078e007a */
[----:B------:R-:W3:Y:S01]  /*3730*/  LDL.LU.64 R150, [R1+0x4c8] ;  /* 0x0004c80001967983 */ /* 0x000ee20000300a00 */
        /* <DEDUP_REMOVED lines=60> */
[----:B------:R-:W-:-:S02]  /*3b00*/  IMAD.MOV.U32 R167, RZ, RZ, R83 ;  /* 0x000000ffffa77224 */ /* 0x000fc400078e0053 */
[----:B------:R-:W-:Y:S01]  /*3b10*/  IMAD.MOV.U32 R164, RZ, RZ, R80 ;  /* 0x000000ffffa47224 */ /* 0x000fe200078e0050 */
[----:B------:R-:W3:Y:S01]  /*3b20*/  LDL.LU.64 R118, [R1+0x448] ;  /* 0x0004480001767983 */ /* 0x000ee20000300a00 */
[----:B------:R-:W-:Y:S02]  /*3b30*/  IMAD.MOV.U32 R162, RZ, RZ, R78 ;  /* 0x000000ffffa27224 */ /* 0x000fe400078e004e */
[----:B------:R-:W-:Y:S01]  /*3b40*/  IMAD.MOV.U32 R163, RZ, RZ, R79 ;  /* 0x000000ffffa37224 */ /* 0x000fe200078e004f */
[----:B------:R-:W3:Y:S01]  /*3b50*/  LDL.LU.64 R116, [R1+0x440] ;  /* 0x0004400001747983 */ /* 0x000ee20000300a00 */
[----:B------:R-:W-:Y:S02]  /*3b60*/  IMAD.MOV.U32 R160, RZ, RZ, R76 ;  /* 0x000000ffffa07224 */ /* 0x000fe400078e004c */
        /* <DEDUP_REMOVED lines=58> */
[----:B0-----:R-:W3:Y:S04]  /*3f10*/  LDL.LU.64 R44, [R1+0x320] ;  /* 0x00032000012c7983 */ /* 0x001ee80000300a00 */
        /* <DEDUP_REMOVED lines=11> */
[----:B------:R-:W-:-:S02]  /*3fd0*/  UMOV UR9, 0x40000040 ;  /* 0x4000004000097882 */ /* 0x000fc40000000000 */
[----:B--2---:R-:W-:Y:S01]  /*3fe0*/  STL [R1+0x2b8], R152 ;  /* 0x0002b89801007387 */ /* 0x004fe20000100800 */
[----:B---3--:R-:W-:-:S06]  /*3ff0*/  WARPGROUP.ARRIVE ;  /* 0x00000000000079c5 */ /* 0x008fcc0000000000 */
        /* <DEDUP_REMOVED lines=61> */
[----:B------:R-:W-:-:S02]  /*43d0*/  IMAD.MOV.U32 R145, RZ, RZ, R225 ;  /* 0x000000ffff917224 */ /* 0x000fc400078e00e1 */
[----:B------:R-:W-:Y:S01]  /*43e0*/  IMAD.MOV.U32 R146, RZ, RZ, R224 ;  /* 0x000000ffff927224 */ /* 0x000fe200078e00e0 */
[----:B------:R-:W-:Y:S01]  /*43f0*/  MOV R224, R15 ;  /* 0x0000000f00e07202 */ /* 0x000fe20000000f00 */
[----:B------:R-:W-:Y:S02]  /*4400*/  IMAD.MOV.U32 R148, RZ, RZ, R222 ;  /* 0x000000ffff947224 */ /* 0x000fe400078e00de */
[----:B------:R-:W-:Y:S02]  /*4410*/  IMAD.MOV.U32 R149, RZ, RZ, R221 ;  /* 0x000000ffff957224 */ /* 0x000fe400078e00dd */
[----:B------:R-:W-:Y:S01]  /*4420*/  IMAD.MOV.U32 R150, RZ, RZ, R220 ;  /* 0x000000ffff967224 */ /* 0x000fe200078e00dc */
[----:B------:R-:W-:Y:S01]  /*4430*/  MOV R220, R21 ;  /* 0x0000001500dc7202 */ /* 0x000fe20000000f00 */
[----:B------:R-:W-:Y:S02]  /*4440*/  IMAD.MOV.U32 R152, RZ, RZ, R218 ;  /* 0x000000ffff987224 */ /* 0x000fe400078e00da */
[----:B------:R-:W-:-:S02]  /*4450*/  IMAD.MOV.U32 R130, RZ, RZ, R0 ;  /* 0x000000ffff827224 */ /* 0x000fc400078e0000 */
[----:B------:R-:W-:Y:S01]  /*4460*/  IMAD.MOV.U32 R132, RZ, RZ, R16 ;  /* 0x000000ffff847224 */ /* 0x000fe200078e0010 */
[----:B------:R-:W-:Y:S01]  /*4470*/  UIADD3 UR8, UR6, 0x6, URZ ;  /* 0x0000000606087890 */ /* 0x000fe2000fffe03f */
[----:B------:R-:W-:Y:S01]  /*4480*/  IMAD.MOV.U32 R133, RZ, RZ, R3 ;  /* 0x000000ffff857224 */ /* 0x000fe200078e0003 */
[----:B------:R-:W-:Y:S01]  /*4490*/  UIADD3 UR10, UR7, 0x6, URZ ;  /* 0x00000006070a7890 */ /* 0x000fe2000fffe03f */
[----:B------:R-:W-:Y:S01]  /*44a0*/  IMAD.MOV.U32 R134, RZ, RZ, R2 ;  /* 0x000000ffff867224 */ /* 0x000fe200078e0002 */
[----:B------:R-:W-:Y:S01]  /*44b0*/  UMOV UR9, 0x40000040 ;  /* 0x4000004000097882 */ /* 0x000fe20000000000 */
[----:B------:R-:W-:Y:S01]  /*44c0*/  IMAD.MOV.U32 R218, RZ, RZ, R23 ;  /* 0x000000ffffda7224 */ /* 0x000fe200078e0017 */
[----:B------:R-:W-:Y:S01]  /*44d0*/  UMOV UR11, 0x40000040 ;  /* 0x40000040000b7882 */ /* 0x000fe20000000000 */
[----:B------:R-:W-:Y:S01]  /*44e0*/  IMAD.MOV.U32 R219, RZ, RZ, R22 ;  /* 0x000000ffffdb7224 */ /* 0x000fe200078e0016 */
[----:B------:R0:W5:Y:S01]  /*44f0*/  LDL.LU R0, [R1+0x2cc] ;  /* 0x0002cc0001007983 */ /* 0x0001620000300800 */
[----:B------:R-:W-:-:S02]  /*4500*/  IMAD.MOV.U32 R221, RZ, RZ, R20 ;  /* 0x000000ffffdd7224 */ /* 0x000fc400078e0014 */
[----:B------:R-:W-:Y:S01]  /*4510*/  IMAD.MOV.U32 R222, RZ, RZ, R19 ;  /* 0x000000ffffde7224 */ /* 0x000fe200078e0013 */
[----:B------:R0:W5:Y:S01]  /*4520*/  LDL.LU R17, [R1+0x2c8] ;  /* 0x0002c80001117983 */ /* 0x0001620000300800 */
[----:B------:R-:W-:Y:S02]  /*4530*/  IMAD.MOV.U32 R223, RZ, RZ, R18 ;  /* 0x000000ffffdf7224 */ /* 0x000fe400078e0012 */
[----:B------:R-:W-:Y:S01]  /*4540*/  IMAD.MOV.U32 R225, RZ, RZ, R14 ;  /* 0x000000ffffe17224 */ /* 0x000fe200078e000e */
[----:B------:R0:W5:Y:S01]  /*4550*/  LDL.LU R16, [R1+0x2c4] ;  /* 0x0002c40001107983 */ /* 0x0001620000300800 */
[----:B------:R-:W-:Y:S02]  /*4560*/  IMAD.MOV.U32 R226, RZ, RZ, R13 ;  /* 0x000000ffffe27224 */ /* 0x000fe400078e000d */
[----:B------:R-:W-:Y:S01]  /*4570*/  IMAD.MOV.U32 R227, RZ, RZ, R12 ;  /* 0x000000ffffe37224 */ /* 0x000fe200078e000c */
[----:B------:R0:W5:Y:S01]  /*4580*/  LDL.LU R3, [R1+0x2c0] ;  /* 0x0002c00001037983 */ /* 0x0001620000300800 */
[----:B------:R-:W-:-:S02]  /*4590*/  IMAD.MOV.U32 R229, RZ, RZ, R10 ;  /* 0x000000ffffe57224 */ /* 0x000fc400078e000a */
[----:B------:R-:W-:Y:S01]  /*45a0*/  IMAD.MOV.U32 R230, RZ, RZ, R9 ;  /* 0x000000ffffe67224 */ /* 0x000fe200078e0009 */
[----:B------:R0:W5:Y:S01]  /*45b0*/  LDL.LU R2, [R1+0x2bc] ;  /* 0x0002bc0001027983 */ /* 0x0001620000300800 */
        /* <DEDUP_REMOVED lines=71> */
[----:B-1----:R0:W5:Y:S04]  /*4a30*/  LDL.LU R152, [R1+0x2b8] ;  /* 0x0002b80001987983 */ /* 0x0021680000300800 */
[----:B------:R-:W2:Y:S04]  /*4a40*/  LDL.LU.64 R150, [R1+0x2b0] ;  /* 0x0002b00001967983 */ /* 0x000ea80000300a00 */
        /* <DEDUP_REMOVED lines=20> */
[----:B------:R-:W2:Y:S01]  /*4b90*/  LDL.LU.64 R108, [R1+0x208] ;  /* 0x00020800016c7983 */ /* 0x000ea20000300a00 */
[----:B------:R-:W-:Y:S01]  /*4ba0*/  UIADD3 UR8, UR6, 0x406, URZ ;  /* 0x0000040606087890 */ /* 0x000fe2000fffe03f */
[----:B------:R-:W-:Y:S01]  /*4bb0*/  UMOV UR9, 0x40000040 ;  /* 0x4000004000097882 */ /* 0x000fe20000000000 */
[----:B--2---:R-:W-:-:S07]  /*4bc0*/  WARPGROUP.ARRIVE ;  /* 0x00000000000079c5 */ /* 0x004fce0000000000 */
[----:B------:R-:W-:Y:S03]  /*4bd0*/  HGMMA.64x256x16.F32 R24, gdesc[UR8], R24, gsb0 ;  /* 0x03e00000081879f0 */ /* 0x000fe60008000818 */
[----:B------:R-:W-:Y:S02]  /*4be0*/  WARPGROUP.DEPBAR.LE gsb0, 0x0 ;  /* 0x00008000000079c5 */ /* 0x000fe40000010000 */
[----:B0-----:R-:W-:Y:S05]  /*4bf0*/  @!P1 BRA `(.L_x_22) ;  /* 0x0000004000d09947 */ /* 0x001fea0003800000 */
[----:B------:R-:W-:Y:S01]  /*4c00*/  UIADD3 UR7, UR39, 0x1, URZ ;  /* 0x0000000127077890 */ /* 0x000fe2000fffe03f */
[----:B-----5:R-:W-:Y:S01]  /*4c10*/  R2UR UR6, R3 ;  /* 0x00000000030672ca */ /* 0x020fe200000e0000 */
[----:B------:R-:W-:Y:S02]  /*4c20*/  UMOV UR12, UR39 ;  /* 0x00000027000c7c82 */ /* 0x000fe40008000000 */
[----:B------:R-:W-:-:S04]  /*4c30*/  UISETP.NE.AND UP0, UPT, UR7, 0x3, UPT ;  /* 0x000000030700788c */ /* 0x000fc8000bf05270 */
[----:B------:R-:W-:Y:S02]  /*4c40*/  USEL UR8, URZ, 0x1, UP0 ;  /* 0x000000013f087887 */ /* 0x000fe40008000000 */
[----:B------:R-:W-:Y:S02]  /*4c50*/  USEL UR7, UR7, URZ, UP0 ;  /* 0x0000003f07077287 */ /* 0x000fe40008000000 */
[----:B------:R-:W-:-:S06]  /*4c60*/  ULOP3.LUT UR8, UR38, UR8, URZ, 0x3c, !UPT ;  /* 0x0000000826087292 */ /* 0x000fcc000f8e3c3f */
[----:B------:R-:W-:-:S07]  /*4c70*/  MOV R3, UR8 ;  /* 0x0000000800037c02 */ /* 0x000fce0008000f00 */
.L_x_29:
[----:B------:R-:W-:Y:S05]  /*4c80*/  @!P0 BRA `(.L_x_23) ;  /* 0x0000000000048947 */ /* 0x000fea0003800000 */
[----:B------:R-:W-:Y:S01]  /*4c90*/  BPT.TRAP 0x1 ;  /* 0x000000040000795c */ /* 0x000fe20000300000 */
.L_x_23:
[----:B------:R-:W0:Y:S01]  /*4ca0*/  S2UR UR9, SR_CgaCtaId ;  /* 0x00000000000979c3 */ /* 0x000e220000008800 */
[----:B------:R-:W-:Y:S01]  /*4cb0*/  UMOV UR8, 0x400 ;  /* 0x0000040000087882 */ /* 0x000fe20000000000 */
[----:B------:R-:W-:Y:S01]  /*4cc0*/  IMAD.U32 R4, RZ, RZ, UR7 ;  /* 0x00000007ff047e24 */ /* 0x000fe2000f8e00ff */
[----:B------:R-:W-:Y:S01]  /*4cd0*/  SHF.L.U32 R5, R3, 0x1f, RZ ;  /* 0x0000001f03057819 */ /* 0x000fe200000006ff */
[----:B0-----:R-:W-:-:S06]  /*4ce0*/  ULEA UR8, UR9, UR8, 0x18 ;  /* 0x0000000809087291 */ /* 0x001fcc000f8ec03f */
[----:B------:R-:W-:-:S04]  /*4cf0*/  IMAD.U32 R0, RZ, RZ, UR8 ;  /* 0x00000008ff007e24 */ /* 0x000fc8000f8e00ff */
[----:B------:R-:W-:-:S04]  /*4d00*/  IMAD R4, R4, 0x8, R0 ;  /* 0x0000000804047824 */ /* 0x000fc800078e0200 */
[----:B------:R0:W1:Y:S01]  /*4d10*/  SYNCS.PHASECHK.TRANS64.TRYWAIT P1, [R4+URZ], R5 ;  /* 0x00000005040075a7 */ /* 0x000062000802017f */
[----:B------:R-:W-:Y:S05]  /*4d20*/  @!P0 BRA `(.L_x_24) ;  /* 0x0000000000048947 */ /* 0x000fea0003800000 */
[----:B------:R-:W-:Y:S01]  /*4d30*/  BPT.TRAP 0x1 ;  /* 0x000000040000795c */ /* 0x000fe20000300000 */
.L_x_24:
[----:B-1----:R-:W-:Y:S05]  /*4d40*/  @P1 BRA `(.L_x_25) ;  /* 0x0000000000081947 */ /* 0x002fea0003800000 */
[----:B------:R-:W1:Y:S02]  /*4d50*/  SYNCS.PHASECHK.TRANS64.TRYWAIT P1, [R4+URZ], R5 ;  /* 0x00000005040075a7 */ /* 0x000e64000802017f */
[----:B-1----:R-:W-:Y:S05]  /*4d60*/  @!P1 BRA `(.L_x_26) ;  /* 0x0000016c00509947 */ /* 0x002fea0003800000 */
.L_x_25:
        /* <DEDUP_REMOVED lines=64> */
[----:B--2---:R-:W2:Y:S04]  /*5170*/  LDL.LU.64 R24, [R1] ;  /* 0x0000000001187983 */ /* 0x004ea80000300a00 */
        /* <DEDUP_REMOVED lines=63> */
[----:B------:R-:W-:-:S02]  /*5570*/  ULEA UR13, UR7, UR4, 0xb ;  /* 0x00000004070d7291 */ /* 0x000fc4000f8e583f */
[----:B------:R-:W-:Y:S01]  /*5580*/  ULEA UR14, UR7, UR5, 0xb ;  /* 0x00000005070e7291 */ /* 0x000fe2000f8e583f */
[----:B------:R-:W-:Y:S01]  /*5590*/  STL [R1+0x2cc], R17 ;  /* 0x0002cc1101007387 */ /* 0x000fe20000100800 */
[----:B------:R-:W-:Y:S01]  /*55a0*/  UMOV UR9, 0x40000040 ;  /* 0x4000004000097882 */ /* 0x000fe20000000000 */
[----:B------:R-:W-:Y:S02]  /*55b0*/  UMOV UR11, 0x40000040 ;  /* 0x40000040000b7882 */ /* 0x000fe40000000000 */
[----:B------:R-:W-:Y:S01]  /*55c0*/  UMOV UR8, UR13 ;  /* 0x0000000d00087c82 */ /* 0x000fe20008000000 */
[----:B------:R-:W-:Y:S01]  /*55d0*/  STL [R1+0x2c8], R16 ;  /* 0x0002c81001007387 */ /* 0x000fe20000100800 */
[----:B------:R-:W-:-:S03]  /*55e0*/  UMOV UR10, UR14 ;  /* 0x0000000e000a7c82 */ /* 0x000fc60008000000 */
[----:B------:R-:W-:Y:S04]  /*55f0*/  STL [R1+0x2c4], R3 ;  /* 0x0002c40301007387 */ /* 0x000fe80000100800 */
[----:B------:R3:W-:Y:S04]  /*5600*/  STL [R1+0x2c0], R2 ;  /* 0x0002c00201007387 */ /* 0x0007e80000100800 */
[----:B------:R4:W-:Y:S01]  /*5610*/  STL [R1+0x2bc], R0 ;  /* 0x0002bc0001007387 */ /* 0x0009e20000100800 */
[----:B--2---:R-:W-:-:S06]  /*5620*/  WARPGROUP.ARRIVE ;  /* 0x00000000000079c5 */ /* 0x004fcc0000000000 */
[----:B------:R-:W-:Y:S03]  /*5630*/  HGMMA.64x256x16.F32 R24, gdesc[UR8], R24, gsb0 ;  /* 0x03e00000081879f0 */ /* 0x000fe60008000818 */
[----:B------:R-:W-:Y:S02]  /*5640*/  WARPGROUP.DEPBAR.LE gsb0, 0x0 ;  /* 0x00008000000079c5 */ /* 0x000fe40000010000 */
[----:B------:R-:W-:Y:S01]  /*5650*/  STL.64 [R1], R24 ;  /* 0x0000001801007387 */ /* 0x000fe20000100a00 */
[----:B---3--:R-:W-:Y:S01]  /*5660*/  MOV R2, R150 ;  /* 0x0000009600027202 */ /* 0x008fe20000000f00 */
[----:B----4-:R-:W-:Y:S01]  /*5670*/  IMAD.MOV.U32 R0, RZ, RZ, R151 ;  /* 0x000000ffff007224 */ /* 0x010fe200078e0097 */
[----:B------:R-:W-:Y:S01]  /*5680*/  MOV R6, R146 ;  /* 0x0000009200067202 */ /* 0x000fe20000000f00 */
[----:B------:R-:W-:Y:S01]  /*5690*/  STL.64 [R1+0x8], R26 ;  /* 0x0000081a01007387 */ /* 0x000fe20000100a00 */
[----:B01----:R-:W-:Y:S01]  /*56a0*/  IMAD.MOV.U32 R4, RZ, RZ, R148 ;  /* 0x000000ffff047224 */ /* 0x003fe200078e0094 */
        /* <DEDUP_REMOVED lines=38> */
[----:B------:R-:W2:Y:S01]  /*5910*/  LDL.LU.64 R150, [R1+0x780] ;  /* 0x0007800001967983 */ /* 0x000ea20000300a00 */
        /* <DEDUP_REMOVED lines=60> */
[----:B------:R-:W-:-:S02]  /*5ce0*/  IMAD.MOV.U32 R167, RZ, RZ, R83 ;  /* 0x000000ffffa77224 */ /* 0x000fc400078e0053 */
[----:B------:R-:W-:Y:S01]  /*5cf0*/  IMAD.MOV.U32 R164, RZ, RZ, R80 ;  /* 0x000000ffffa47224 */ /* 0x000fe200078e0050 */
[----:B------:R-:W2:Y:S01]  /*5d00*/  LDL.LU.64 R118, [R1+0x700] ;  /* 0x0007000001767983 */ /* 0x000ea20000300a00 */
[----:B------:R-:W-:Y:S02]  /*5d10*/  IMAD.MOV.U32 R165, RZ, RZ, R81 ;  /* 0x000000ffffa57224 */ /* 0x000fe400078e0051 */
[----:B------:R-:W-:Y:S01]  /*5d20*/  IMAD.MOV.U32 R163, RZ, RZ, R79 ;  /* 0x000000ffffa37224 */ /* 0x000fe200078e004f */
[----:B------:R-:W2:Y:S01]  /*5d30*/  LDL.LU.64 R116, [R1+0x6f8] ;  /* 0x0006f80001747983 */ /* 0x000ea20000300a00 */
[----:B------:R-:W-:Y:S02]  /*5d40*/  IMAD.MOV.U32 R160, RZ, RZ, R76 ;  /* 0x000000ffffa07224 */ /* 0x000fe400078e004c */
        /* <DEDUP_REMOVED lines=58> */
[----:B0-----:R-:W2:Y:S04]  /*60f0*/  LDL.LU.64 R44, [R1+0x5d8] ;  /* 0x0005d800012c7983 */ /* 0x001ea80000300a00 */
        /* <DEDUP_REMOVED lines=11> */
[----:B------:R-:W-:-:S02]  /*61b0*/  UMOV UR9, 0x40000040 ;  /* 0x4000004000097882 */ /* 0x000fc40000000000 */
[----:B------:R-:W-:Y:S01]  /*61c0*/  STL [R1+0x580], R152 ;  /* 0x0005809801007387 */ /* 0x000fe20000100800 */
[----:B--2---:R-:W-:-:S06]  /*61d0*/  WARPGROUP.ARRIVE ;  /* 0x00000000000079c5 */ /* 0x004fcc0000000000 */
        /* <DEDUP_REMOVED lines=91> */
[----:B------:R-:W-:Y:S01]  /*6790*/  IMAD.MOV.U32 R235, RZ, RZ, R0 ;  /* 0x000000ffffeb7224 */ /* 0x000fe200078e0000 */
[----:B------:R-:W-:Y:S02]  /*67a0*/  UIADD3 UR8, UR13, 0x2, URZ ;  /* 0x000000020d087890 */ /* 0x000fe4000fffe03f */
[----:B------:R-:W-:Y:S01]  /*67b0*/  UIADD3 UR10, UR14, 0x2, URZ ;  /* 0x000000020e0a7890 */ /* 0x000fe2000fffe03f */
[----:B------:R-:W-:Y:S01]  /*67c0*/  UMOV UR9, 0x40000040 ;  /* 0x4000004000097882 */ /* 0x000fe20000000000 */
[----:B------:R-:W-:Y:S01]  /*67d0*/  UMOV UR11, 0x40000040 ;  /* 0x40000040000b7882 */ /* 0x000fe20000000000 */
        /* <DEDUP_REMOVED lines=236> */
[----:B------:R-:W-:Y:S01]  /*76a0*/  STL.64 [R1+0x30], R36 ;  /* 0x0000302401007387 */ /* 0x000fe20000100a00 */
[----:B------:R-:W-:-:S03]  /*76b0*/  IMAD.MOV.U32 R5, RZ, RZ, R150 ;  /* 0x000000ffff057224 */ /* 0x000fc600078e0096 */
[----:B------:R-:W-:Y:S01]  /*76c0*/  STL.64 [R1+0x38], R38 ;  /* 0x0000382601007387 */ /* 0x000fe20000100a00 */
[----:B------:R-:W-:-:S03]  /*76d0*/  MOV R4, R151 ;  /* 0x0000009700047202 */ /* 0x000fc60000000f00 */
[----:B------:R-:W-:Y:S01]  /*76e0*/  STL.64 [R1+0x40], R40 ;  /* 0x0000402801007387 */ /* 0x000fe20000100a00 */
[----:B------:R-:W-:Y:S01]  /*76f0*/  MOV R7, R148 ;  /* 0x0000009400077202 */ /* 0x000fe20000000f00 */
[----:B------:R-:W-:Y:S02]  /*7700*/  IMAD.MOV.U32 R6, RZ, RZ, R149 ;  /* 0x000000ffff067224 */ /* 0x000fe400078e0095 */
[----:B------:R-:W-:Y:S01]  /*7710*/  STL.64 [R1+0x48], R42 ;  /* 0x0000482a01007387 */ /* 0x000fe20000100a00 */
[----:B------:R-:W-:-:S03]  /*7720*/  IMAD.MOV.U32 R9, RZ, RZ, R146 ;  /* 0x000000ffff097224 */ /* 0x000fc600078e0092 */
[----:B------:R0:W-:Y:S01]  /*7730*/  STL.64 [R1+0x50], R44 ;  /* 0x0000502c01007387 */ /* 0x0001e20000100a00 */
[----:B------:R-:W-:Y:S01]  /*7740*/  IMAD.MOV.U32 R8, RZ, RZ, R147 ;  /* 0x000000ffff087224 */ /* 0x000fe200078e0093 */
[----:B------:R-:W-:Y:S02]  /*7750*/  MOV R10, R145 ;  /* 0x00000091000a7202 */ /* 0x000fe40000000f00 */
[----:B------:R-:W3:Y:S01]  /*7760*/  LDL.LU.64 R150, [R1+0x4c8] ;  /* 0x0004c80001967983 */ /* 0x000ee20000300a00 */
[----:B------:R-:W-:Y:S01]  /*7770*/  IMAD.MOV.U32 R11, RZ, RZ, R144 ;  /* 0x000000ffff0b7224 */ /* 0x000fe200078e0090 */
[----:B------:R-:W-:Y:S02]  /*7780*/  MOV R13, R142 ;  /* 0x0000008e000d7202 */ /* 0x000fe40000000f00 */
[----:B------:R-:W3:Y:S01]  /*7790*/  LDL.LU.64 R148, [R1+0x4c0] ;  /* 0x0004c00001947983 */ /* 0x000ee20000300a00 */
[----:B------:R-:W-:-:S03]  /*77a0*/  IMAD.MOV.U32 R12, RZ, RZ, R143 ;  /* 0x000000ffff0c7224 */ /* 0x000fc600078e008f */
[----:B------:R-:W3:Y:S01]  /*77b0*/  LDL.LU.64 R146, [R1+0x4b8] ;  /* 0x0004b80001927983 */ /* 0x000ee20000300a00 */
[----:B------:R-:W-:Y:S01]  /*77c0*/  IMAD.MOV.U32 R15, RZ, RZ, R140 ;  /* 0x000000ffff0f7224 */ /* 0x000fe200078e008c */
[----:B------:R-:W-:Y:S01]  /*77d0*/  MOV R18, R139 ;  /* 0x0000008b00127202 */ /* 0x000fe20000000f00 */
[----:B------:R-:W-:Y:S01]  /*77e0*/  IMAD.MOV.U32 R14, RZ, RZ, R141 ;  /* 0x000000ffff0e7224 */ /* 0x000fe200078e008d */
        /* <DEDUP_REMOVED lines=350> */
[----:B------:R-:W-:Y:S01]  /*8dd0*/  BPT.TRAP 0x1 ;  /* 0x000000040000795c */ /* 0x000fe20000300000 */
.L_x_27:
[----:B-----5:R-:W-:Y:S01]  /*8de0*/  ISETP.NE.AND P1, PT, R17, RZ, PT ;  /* 0x000000ff1100720c */ /* 0x020fe20003f25270 */
[----:B------:R-:W-:Y:S01]  /*8df0*/  UISETP.GT.U32.AND UP0, UPT, UR40, 0x1, UPT ;  /* 0x000000012800788c */ /* 0x000fe2000bf04070 */
[----:B------:R-:W-:-:S11]  /*8e00*/  MOV R4, UR12 ;  /* 0x0000000c00047c02 */ /* 0x000fd60008000f00 */
[----:B------:R-:W-:-:S04]  /*8e10*/  @P1 IMAD R4, R4, 0x8, R0 ;  /* 0x0000000804041824 */ /* 0x000fc800078e0200 */
[----:B------:R-:W-:-:S05]  /*8e20*/  @P1 VIADD R4, R4, 0x18 ;  /* 0x0000001804041836 */ /* 0x000fca0000000000 */
[----:B------:R-:W-:-:S04]  /*8e30*/  @P1 PRMT R4, R152, 0x654, R4 ;  /* 0x0000065498041816 */ /* 0x000fc80000000004 */
[----:B------:R0:W-:Y:S01]  /*8e40*/  @P1 SYNCS.ARRIVE.TRANS64.RED.A1T0 RZ, [R4+URZ], RZ ;  /* 0x000000ff04ff19a7 */ /* 0x0001e2000810043f */
[----:B------:R-:W-:-:S13]  /*8e50*/  PLOP3.LUT P1, PT, PT, PT, UP0, 0x80, 0x0 ;  /* 0x000000000000781c */ /* 0x000fda0003f2f008 */
[----:B0-----:R-:W-:Y:S05]  /*8e60*/  @P1 BRA `(.L_x_28) ;  /* 0x0000000000041947 */ /* 0x001fea0003800000 */
[----:B------:R-:W-:Y:S01]  /*8e70*/  BPT.TRAP 0x1 ;  /* 0x000000040000795c */ /* 0x000fe20000300000 */
.L_x_28:
[----:B------:R-:W-:Y:S02]  /*8e80*/  UISETP.GT.AND UP2, UPT, UR6, 0x1, UPT ;  /* 0x000000010600788c */ /* 0x000fe4000bf44270 */
[----:B------:R-:W-:Y:S02]  /*8e90*/  UIADD3 UR7, UR7, 0x1, URZ ;  /* 0x0000000107077890 */ /* 0x000fe4000fffe03f */
[----:B------:R-:W-:Y:S02]  /*8ea0*/  UIADD3 UR12, UR12, 0x1, URZ ;  /* 0x000000010c0c7890 */ /* 0x000fe4000fffe03f */
[----:B------:R-:W-:Y:S01]  /*8eb0*/  PLOP3.LUT P1, PT, PT, PT, UP2, 0x80, 0x0 ;  /* 0x000000000000781c */ /* 0x000fe20003f2f028 */
[----:B------:R-:W-:Y:S02]  /*8ec0*/  UISETP.NE.AND UP0, UPT, UR7, 0x3, UPT ;  /* 0x000000030700788c */ /* 0x000fe4000bf05270 */
[----:B------:R-:W-:Y:S02]  /*8ed0*/  UISETP.NE.AND UP1, UPT, UR12, 0x3, UPT ;  /* 0x000000030c00788c */ /* 0x000fe4000bf25270 */
[----:B------:R-:W-:-:S02]  /*8ee0*/  USEL UR8, URZ, 0x1, UP0 ;  /* 0x000000013f087887 */ /* 0x000fc40008000000 */
[----:B------:R-:W-:Y:S02]  /*8ef0*/  UIADD3 UR6, UR6, -0x1, URZ ;  /* 0xffffffff06067890 */ /* 0x000fe4000fffe03f */
[----:B------:R-:W-:Y:S02]  /*8f00*/  USEL UR7, UR7, URZ, UP0 ;  /* 0x0000003f07077287 */ /* 0x000fe40008000000 */
[----:B------:R-:W-:Y:S01]  /*8f10*/  USEL UR12, UR12, URZ, UP1 ;  /* 0x0000003f0c0c7287 */ /* 0x000fe20008800000 */
[----:B------:R-:W-:Y:S01]  /*8f20*/  LOP3.LUT R3, R3, UR8, RZ, 0x3c, !PT ;  /* 0x0000000803037c12 */ /* 0x000fe2000f8e3cff */
[----:B------:R-:W-:Y:S10]  /*8f30*/  @P1 BRA `(.L_x_29) ;  /* 0xffffffbc00501947 */ /* 0x000ff4000383ffff */
.L_x_22:
[----:B-----5:R-:W0:Y:S02]  /*8f40*/  LDC R3, c[0x0][0x28c] ;  /* 0x0000a300ff037b82 */ /* 0x020e240000000800 */
[----:B0-----:R-:W-:-:S13]  /*8f50*/  ISETP.GE.AND P1, PT, R3, 0x1, PT ;  /* 0x000000010300780c */ /* 0x001fda0003f26270 */
[----:B------:R-:W-:Y:S05]  /*8f60*/  @!P1 BRA `(.L_x_30) ;  /* 0x0000000000549947 */ /* 0x000fea0003800000 */
[----:B------:R-:W-:Y:S05]  /*8f70*/  @!P0 BRA `(.L_x_31) ;  /* 0x0000000000048947 */ /* 0x000fea0003800000 */
[----:B------:R-:W-:Y:S01]  /*8f80*/  BPT.TRAP 0x1 ;  /* 0x000000040000795c */ /* 0x000fe20000300000 */
.L_x_31:
[----:B------:R-:W-:Y:S01]  /*8f90*/  ISETP.NE.AND P0, PT, R17, RZ, PT ;  /* 0x000000ff1100720c */ /* 0x000fe20003f05270 */
[----:B------:R-:W-:-:S12]  /*8fa0*/  BSSY B0, `(.L_x_32) ;  /* 0x000000d000007945 */ /* 0x000fd80003800000 */
[----:B------:R-:W-:Y:S05]  /*8fb0*/  @!P0 BRA `(.L_x_33) ;  /* 0x00000000002c8947 */ /* 0x000fea0003800000 */
[----:B------:R-:W-:-:S04]  /*8fc0*/  UISETP.LT.AND UP0, UPT, UR44, 0x1, UPT ;  /* 0x000000012c00788c */ /* 0x000fc8000bf01270 */
[----:B------:R-:W-:-:S04]  /*8fd0*/  USEL UR6, UR44, 0x1, UP0 ;  /* 0x000000012c067887 */ /* 0x000fc80008000000 */
[----:B------:R-:W-:-:S04]  /*8fe0*/  UIADD3 UR6, UR39, UR44, -UR6 ;  /* 0x0000002c27067290 */ /* 0x000fc8000fffe806 */
[----:B------:R-:W-:-:S04]  /*8ff0*/  UIMAD.WIDE.U32 UR4, UR6, -0x55555555, URZ ;  /* 0xaaaaaaab060478a5 */ /* 0x000fc8000f8e003f */
[----:B------:R-:W-:-:S04]  /*9000*/  USHF.R.U32.HI UR4, URZ, 0x1, UR5 ;  /* 0x000000013f047899 */ /* 0x000fc80008011605 */
[----:B------:R-:W-:-:S06]  /*9010*/  UIMAD UR6, UR4, -0x3, UR6 ;  /* 0xfffffffd040678a4 */ /* 0x000fcc000f8e0206 */
[----:B------:R-:W-:-:S05]  /*9020*/  MOV R3, UR6 ;  /* 0x0000000600037c02 */ /* 0x000fca0008000f00 */
[----:B------:R-:W-:-:S04]  /*9030*/  IMAD R0, R3, 0x8, R0 ;  /* 0x0000000803007824 */ /* 0x000fc800078e0200 */
[----:B------:R-:W-:-:S05]  /*9040*/  VIADD R0, R0, 0x18 ;  /* 0x0000001800007836 */ /* 0x000fca0000000000 */
[----:B------:R-:W-:-:S04]  /*9050*/  PRMT R0, R152, 0x654, R0 ;  /* 0x0000065498007816 */ /* 0x000fc80000000000 */
[----:B------:R0:W-:Y:S03]  /*9060*/  SYNCS.ARRIVE.TRANS64.RED.A1T0 RZ, [R0+URZ], RZ ;  /* 0x000000ff00ff79a7 */ /* 0x0001e6000810043f */
.L_x_33:
[----:B------:R-:W-:Y:S05]  /*9070*/  BSYNC B0 ;  /* 0x0000000000007941 */ /* 0x000fea0003800000 */
.L_x_32:
[----:B------:R-:W-:-:S06]  /*9080*/  UISETP.GT.U32.AND UP0, UPT, UR40, 0x1, UPT ;  /* 0x000000012800788c */ /* 0x000fcc000bf04070 */
[----:B------:R-:W-:-:S13]  /*9090*/  PLOP3.LUT P0, PT, PT, PT, UP0, 0x80, 0x0 ;  /* 0x000000000000781c */ /* 0x000fda0003f0f008 */
[----:B------:R-:W-:Y:S05]  /*90a0*/  @P0 BRA `(.L_x_30) ;  /* 0x0000000000040947 */ /* 0x000fea0003800000 */
[----:B------:R-:W-:Y:S01]  /*90b0*/  BPT.TRAP 0x1 ;  /* 0x000000040000795c */ /* 0x000fe20000300000 */
.L_x_30:
[----:B------:R-:W1:Y:S01]  /*90c0*/  S2R R8, SR_TID.X ;  /* 0x0000000000087919 */ /* 0x000e620000002100 */
[----:B------:R-:W-:Y:S01]  /*90d0*/  IMAD.MOV.U32 R19, RZ, RZ, 0x6540 ;  /* 0x00006540ff137424 */ /* 0x000fe200078e00ff */
[----:B------:R-:W-:Y:S02]  /*90e0*/  UIMAD.WIDE UR6, UR41, 0x100, URZ ;  /* 0x00000100290678a5 */ /* 0x000fe4000f8e023f */
[----:B------:R-:W-:Y:S01]  /*90f0*/  USHF.R.S32.HI UR10, URZ, 0x1f, UR43 ;  /* 0x0000001f3f0a7899 */ /* 0x000fe2000801142b */
[----:B------:R-:W-:Y:S01]  /*9100*/  ULDC.64 UR8, c[0x0][0x5d0] ;  /* 0x0001740000087ab9 */ /* 0x000fe20000000a00 */
[----:B------:R-:W-:Y:S02]  /*9110*/  USHF.L.U32 UR41, UR41, 0x8, URZ ;  /* 0x0000000829297899 */ /* 0x000fe4000800063f */
[----:B------:R-:W-:Y:S02]  /*9120*/  UIMAD UR4, UR10, UR8, URZ ;  /* 0x000000080a0472a4 */ /* 0x000fe4000f8e023f */
[----:B------:R-:W-:-:S02]  /*9130*/  UIADD3 UR39, UR44, UR39, URZ ;  /* 0x000000272c277290 */ /* 0x000fc4000fffe03f */
[----:B------:R-:W-:Y:S02]  /*9140*/  UIMAD UR4, UR43, UR9, UR4 ;  /* 0x000000092b0472a4 */ /* 0x000fe4000f8e0204 */
[----:B------:R-:W-:Y:S02]  /*9150*/  UISETP.GT.U32.AND UP1, UPT, UR39, 0x2, UPT ;  /* 0x000000022700788c */ /* 0x000fe4000bf24070 */
[----:B------:R-:W-:Y:S02]  /*9160*/  UISETP.GE.U32.AND UP2, UPT, UR44, 0x3, UPT ;  /* 0x000000032c00788c */ /* 0x000fe4000bf46070 */
[----:B------:R-:W-:Y:S01]  /*9170*/  UISETP.LT.U32.AND UP1, UPT, UR44, 0x3, UP1 ;  /* 0x000000032c00788c */ /* 0x000fe20008f21070 */
[--C-:B-1----:R-:W-:Y:S01]  /*9180*/  SHF.R.U32.HI R4, RZ, 0x7, R8.reuse ;  /* 0x00000007ff047819 */ /* 0x102fe20000011608 */
[----:B------:R-:W-:Y:S01]  /*9190*/  IMAD.SHL.U32 R18, R8, 0x2, RZ ;  /* 0x0000000208127824 */ /* 0x000fe200078e00ff */
[----:B------:R-:W-:Y:S02]  /*91a0*/  SHF.R.U32.HI R5, RZ, 0x2, R8 ;  /* 0x00000002ff057819 */ /* 0x000fe40000011608 */
[----:B------:R-:W-:-:S02]  /*91b0*/  LOP3.LUT R4, R4, 0x1, RZ, 0xc0, !PT ;  /* 0x0000000104047812 */ /* 0x000fc400078ec0ff */
[----:B------:R-:W-:Y:S02]  /*91c0*/  LOP3.LUT R6, R8, 0x60, RZ, 0xc0, !PT ;  /* 0x0000006008067812 */ /* 0x000fe400078ec0ff */
[----:B------:R-:W-:Y:S02]  /*91d0*/  LOP3.LUT R5, R5, 0x7, RZ, 0xc0, !PT ;  /* 0x0000000705057812 */ /* 0x000fe400078ec0ff */
[----:B------:R-:W-:Y:S02]  /*91e0*/  SHF.L.U32 R3, R4, 0x6, RZ ;  /* 0x0000000604037819 */ /* 0x000fe400000006ff */
[----:B------:R-:W-:Y:S02]  /*91f0*/  LOP3.LUT R18, R18, 0x6, RZ, 0xc0, !PT ;  /* 0x0000000612127812 */ /* 0x000fe400078ec0ff */
[----:B------:R-:W-:Y:S02]  /*9200*/  SHF.R.U32.HI R6, RZ, 0x1, R6 ;  /* 0x00000001ff067819 */ /* 0x000fe40000011606 */
[----:B------:R-:W-:-:S02]  /*9210*/  LOP3.LUT R3, R3, 0x40, R5, 0xe2, !PT ;  /* 0x0000004003037812 */ /* 0x000fc400078ee205 */
[----:B------:R-:W-:Y:S01]  /*9220*/  PRMT R18, R18, R19, UR42 ;  /* 0x0000002a12127e16 */ /* 0x000fe20008000013 */
[----:B------:R-:W-:Y:S01]  /*9230*/  USHF.L.U32 UR42, UR42, 0x8, URZ ;  /* 0x000000082a2a7899 */ /* 0x000fe2000800063f */
[----:B0-----:R-:W-:Y:S02]  /*9240*/  IADD3 R0, RZ, -R6, -R5 ;  /* 0x80000006ff007210 */ /* 0x001fe40007ffe805 */
[----:B------:R-:W-:Y:S02]  /*9250*/  LOP3.LUT R3, R3, UR6, R6, 0xfe, !PT ;  /* 0x0000000603037c12 */ /* 0x000fe4000f8efe06 */
[----:B------:R-:W-:Y:S01]  /*9260*/  SHF.R.S32.HI R19, RZ, 0x1f, R18 ;  /* 0x0000001fff137819 */ /* 0x000fe20000011412 */
[----:B------:R-:W-:Y:S01]  /*9270*/  IMAD R0, R4, -0x40, R0 ;  /* 0xffffffc004007824 */ /* 0x000fe200078e0200 */
[----:B------:R-:W-:Y:S01]  /*9280*/  MOV R6, UR8 ;  /* 0x0000000800067c02 */ /* 0x000fe20008000f00 */
[----:B------:R-:W-:Y:S01]  /*9290*/  ULDC UR8, c[0x0][0x284] ;  /* 0x0000a10000087ab9 */ /* 0x000fe20000000800 */
[----:B------:R-:W-:Y:S01]  /*92a0*/  MOV R5, 0xfffffffe ;  /* 0xfffffffe00057802 */ /* 0x000fe20000000f00 */
[----:B------:R-:W-:-:S02]  /*92b0*/  IMAD.U32 R153, RZ, RZ, UR8 ;  /* 0x00000008ff997e24 */ /* 0x000fc4000f8e00ff */
[----:B------:R-:W-:-:S03]  /*92c0*/  IMAD.WIDE.U32 R6, R6, UR43, R18 ;  /* 0x0000002b06067c25 */ /* 0x000fc6000f8e0012 */
[----:B------:R-:W-:Y:S01]  /*92d0*/  IADD3 R153, R153, -UR41, R0 ;  /* 0x8000002999997c10 */ /* 0x000fe2000fffe000 */
[----:B------:R-:W-:Y:S01]  /*92e0*/  VIADD R7, R7, UR4 ;  /* 0x0000000407077c36 */ /* 0x000fe20008000000 */
[----:B------:R-:W-:Y:S01]  /*92f0*/  ULDC UR4, c[0x0][0x288] ;  /* 0x0000a20000047ab9 */ /* 0x000fe20000000800 */
[----:B------:R-:W-:Y:S01]  /*9300*/  LOP3.LUT R0, R8, 0x3, RZ, 0xc0, !PT ;  /* 0x0000000308007812 */ /* 0x000fe200078ec0ff */
[----:B------:R-:W-:-:S04]  /*9310*/  UISETP.GE.AND UP0, UPT, UR42, UR4, UPT ;  /* 0x000000042a00728c */ /* 0x000fc8000bf06270 */
[----:B------:R-:W-:Y:S01]  /*9320*/  UISETP.GE.OR UP0, UPT, UR41, UR8, UP0 ;  /* 0x000000082900728c */ /* 0x000fe20008706670 */
[----:B------:R-:W-:Y:S01]  /*9330*/  IMAD R0, R0, R5, UR4 ;  /* 0x0000000400007e24 */ /* 0x000fe2000f8e0205 */
[----:B------:R-:W-:Y:S02]  /*9340*/  UIMAD.WIDE.U32 UR4, UR39, -0x55555555, URZ ;  /* 0xaaaaaaab270478a5 */ /* 0x000fe4000f8e003f */
[----:B------:R-:W-:Y:S01]  /*9350*/  USEL UR8, URZ, 0x1, !UP1 ;  /* 0x000000013f087887 */ /* 0x000fe2000c800000 */
[----:B------:R-:W-:Y:S01]  /*9360*/  VIADD R0, R0, -UR42 ;  /* 0x8000002a00007c36 */ /* 0x000fe20008000000 */
[----:B------:R-:W-:Y:S01]  /*9370*/  PLOP3.LUT P0, PT, PT, PT, UP0, 0x80, 0x0 ;  /* 0x000000000000781c */ /* 0x000fe20003f0f008 */
[----:B------:R-:W-:Y:S02]  /*9380*/  USHF.R.U32.HI UR4, URZ, 0x1, UR5 ;  /* 0x000000013f047899 */ /* 0x000fe40008011605 */
[----:B------:R-:W-:Y:S02]  /*9390*/  ULOP3.LUT UR38, UR38, UR8, URZ, 0x3c, !UPT ;  /* 0x0000000826267292 */ /* 0x000fe4000f8e3c3f */
[----:B------:R-:W-:-:S02]  /*93a0*/  UIMAD UR39, UR4, -0x3, UR39 ;  /* 0xfffffffd042778a4 */ /* 0x000fc4000f8e0227 */
[----:B------:R-:W-:Y:S01]  /*93b0*/  @UP2 ULOP3.LUT UR38, UR38, 0x1, UR4, 0x78, !UPT ;  /* 0x0000000126262892 */ /* 0x000fe2000f8e7804 */
[----:B------:R-:W-:-:S05]  /*93c0*/  UMOV UR41, 0xffffffff ;  /* 0xffffffff00297882 */ /* 0x000fca0000000000 */
[----:B------:R-:W-:Y:S06]  /*93d0*/  @P0 BRA `(.L_x_34) ;  /* 0x0000010400d80947 */ /* 0x000fec0003800000 */
[----:B------:R-:W-:Y:S01]  /*93e0*/  FSETP.NEU.AND P0, PT, R16, RZ, PT ;  /* 0x000000ff1000720b */ /* 0x000fe20003f0d000 */
[----:B------:R-:W-:Y:S01]  /*93f0*/  ULDC.64 UR8, c[0x0][0x5c8] ;  /* 0x0001720000087ab9 */ /* 0x000fe20000000a00 */
[----:B------:R-:W-:Y:S01]  /*9400*/  ISETP.GT.AND P3, PT, R153, RZ, PT ;  /* 0x000000ff9900720c */ /* 0x000fe20003f64270 */
[----:B------:R-:W-:Y:S01]  /*9410*/  UIMAD UR4, UR7, UR8, URZ ;  /* 0x00000008070472a4 */ /* 0x000fe2000f8e023f */
[----:B------:R-:W-:Y:S01]  /*9420*/  IMAD.U32 R10, RZ, RZ, UR9 ;  /* 0x00000009ff0a7e24 */ /* 0x000fe2000f8e00ff */
[----:B------:R-:W-:Y:S01]  /*9430*/  BSSY B0, `(.L_x_34) ;  /* 0x0001070000007945 */ /* 0x000fe20003800000 */
[----:B------:R-:W-:Y:S01]  /*9440*/  IMAD.WIDE.U32 R6, R3, UR8, R6 ;  /* 0x0000000803067c25 */ /* 0x000fe2000f8e0006 */
[----:B------:R-:W-:-:S03]  /*9450*/  ISETP.GT.AND P1, PT, R0, RZ, P3 ;  /* 0x000000ff0000720c */ /* 0x000fc60001f24270 */
[----:B------:R-:W-:-:S05]  /*9460*/  IMAD R10, R3, R10, UR4 ;  /* 0x00000004030a7e24 */ /* 0x000fca000f8e020a */
[----:B------:R-:W-:Y:S01]  /*9470*/  IADD3 R10, R7, R10, RZ ;  /* 0x0000000a070a7210 */ /* 0x000fe20007ffe0ff */
[----:B------:R-:W-:Y:S06]  /*9480*/  @!P0 BRA `(.L_x_35) ;  /* 0x000000b800108947 */ /* 0x000fec0003800000 */
[----:B------:R-:W0:Y:S01]  /*9490*/  LDC.64 R22, c[0x0][0x5b8] ;  /* 0x00016e00ff167b82 */ /* 0x000e220000000a00 */
[----:B------:R-:W2:Y:S01]  /*94a0*/  LDL.LU R11, [R1] ;  /* 0x00000000010b7983 */ /* 0x000ea20000300800 */
[----:B------:R-:W-:-:S06]  /*94b0*/  ULDC.64 UR4, c[0x0][0x5c0] ;  /* 0x0001700000047ab9 */ /* 0x000fcc0000000a00 */
[----:B------:R-:W1:Y:S08]  /*94c0*/  LDC.64 R14, c[0x0][0x5b0] ;  /* 0x00016c00ff0e7b82 */ /* 0x000e700000000a00 */
[----:B------:R-:W3:Y:S01]  /*94d0*/  LDC.64 R12, c[0x0][0x5a8] ;  /* 0x00016a00ff0c7b82 */ /* 0x000ee20000000a00 */
[C---:B0-----:R-:W-:Y:S02]  /*94e0*/  IMAD R159, R22.reuse, UR10, RZ ;  /* 0x0000000a169f7c24 */ /* 0x041fe4000f8e02ff */
[----:B------:R-:W-:-:S04]  /*94f0*/  IMAD.WIDE.U32 R154, R22, UR43, R18 ;  /* 0x0000002b169a7c25 */ /* 0x000fc8000f8e0012 */
[----:B------:R-:W-:Y:S02]  /*9500*/  IMAD R159, R23, UR43, R159 ;  /* 0x0000002b179f7c24 */ /* 0x000fe4000f8e029f */
[----:B-1----:R-:W-:Y:S02]  /*9510*/  IMAD R158, R14, UR7, RZ ;  /* 0x000000070e9e7c24 */ /* 0x002fe4000f8e02ff */
[----:B------:R-:W-:Y:S02]  /*9520*/  IMAD.IADD R21, R155, 0x1, R159 ;  /* 0x000000019b157824 */ /* 0x000fe400078e029f */
[----:B------:R-:W-:Y:S02]  /*9530*/  IMAD.MOV.U32 R20, RZ, RZ, R154 ;  /* 0x000000ffff147224 */ /* 0x000fe400078e009a */
[C---:B------:R-:W-:Y:S02]  /*9540*/  IMAD R158, R3.reuse, R15, R158 ;  /* 0x0000000f039e7224 */ /* 0x040fe400078e029e */
[----:B------:R-:W-:-:S05]  /*9550*/  IMAD.WIDE.U32 R4, R3, R14, R20 ;  /* 0x0000000e03047225 */ /* 0x000fca00078e0014 */
[----:B------:R-:W-:Y:S02]  /*9560*/  IADD3 R5, R5, R158, RZ ;  /* 0x0000009e05057210 */ /* 0x000fe40007ffe0ff */
[----:B---3--:R-:W-:-:S04]  /*9570*/  LEA R8, P0, R4, R12, 0x1 ;  /* 0x0000000c04087211 */ /* 0x008fc800078008ff */
[----:B------:R-:W-:-:S05]  /*9580*/  LEA.HI.X R9, R4, R13, R5, 0x1, P0 ;  /* 0x0000000d04097211 */ /* 0x000fca00000f0c05 */
[----:B------:R-:W3:Y:S01]  /*9590*/  @P1 LDG.E.LTC128B.U16 R23, desc[UR36][R8.64] ;  /* 0x0000002408171981 */ /* 0x000ee2000c1e1520 */
[----:B------:R-:W-:Y:S01]  /*95a0*/  BSSY B1, `(.L_x_36) ;  /* 0x0000011000017945 */ /* 0x000fe20003800000 */
[----:B---3--:R-:W-:-:S05]  /*95b0*/  HADD2.F32 R4, -RZ, R23.H0_H0 ;  /* 0x20000017ff047230 */ /* 0x008fca0000004100 */
[----:B------:R-:W-:-:S04]  /*95c0*/  FMUL R4, R4, R16 ;  /* 0x0000001004047220 */ /* 0x000fc80000400000 */
[----:B--2---:R-:W-:Y:S01]  /*95d0*/  FFMA R7, R11, R2, R4 ;  /* 0x000000020b077223 */ /* 0x004fe20000000004 */
[----:B------:R-:W-:-:S04]  /*95e0*/  LEA R4, P0, R6, UR4, 0x1 ;  /* 0x0000000406047c11 */ /* 0x000fc8000f8008ff */
[----:B------:R-:W-:Y:S02]  /*95f0*/  LEA.HI.X R5, R6, UR5, R10, 0x1, P0 ;  /* 0x0000000506057c11 */ /* 0x000fe400080f0c0a */
[----:B------:R-:W-:-:S05]  /*9600*/  F2FP.F16.F32.PACK_AB R6, RZ, R7 ;  /* 0x00000007ff06723e */ /* 0x000fca00000000ff */
[----:B------:R0:W-:Y:S02]  /*9610*/  @P1 STG.E.U16 desc[UR36][R4.64], R6 ;  /* 0x0000000604001986 */ /* 0x0001e4000c101524 */
[----:B0-----:R-:W-:-:S04]  /*9620*/  IMAD.WIDE.U32 R6, R3, R14, R18 ;  /* 0x0000000e03067225 */ /* 0x001fc800078e0012 */
[----:B------:R-:W-:Y:S02]  /*9630*/  IMAD.IADD R7, R158, 0x1, R7 ;  /* 0x000000019e077824 */ /* 0x000fe400078e0207 */
[----:B------:R-:W-:-:S04]  /*9640*/  IMAD.WIDE.U32 R6, R22, UR43, R6 ;  /* 0x0000002b16067c25 */ /* 0x000fc8000f8e0006 */
[----:B------:R-:W-:Y:S01]  /*9650*/  IMAD.IADD R7, R159, 0x1, R7 ;  /* 0x000000019f077824 */ /* 0x000fe200078e0207 */
[----:B------:R-:W-:-:S04]  /*9660*/  LEA R10, P0, R6, R12, 0x1 ;  /* 0x0000000c060a7211 */ /* 0x000fc800078008ff */
[----:B------:R-:W-:Y:S02]  /*9670*/  LEA.HI.X R11, R6, R13, R7, 0x1, P0 ;  /* 0x0000000d060b7211 */ /* 0x000fe400000f0c07 */
[----:B------:R-:W-:-:S13]  /*9680*/  ISETP.GT.AND P0, PT, R0, 0x1, P3 ;  /* 0x000000010000780c */ /* 0x000fda0001f04270 */
[----:B------:R-:W-:Y:S05]  /*9690*/  @!P0 BRA `(.L_x_37) ;  /* 0x0000000000048947 */ /* 0x000fea0003800000 */
[----:B------:R0:W5:Y:S02]  /*96a0*/  LDG.E.LTC128B.U16 R23, desc[UR36][R10.64+0x2] ;  /* 0x000002240a177981 */ /* 0x000164000c1e1520 */
.L_x_37:
[----:B------:R-:W-:Y:S05]  /*96b0*/  BSYNC B1 ;  /* 0x0000000000017941 */ /* 0x000fea0003800000 */
.L_x_36:
[----:B------:R-:W2:Y:S01]  /*96c0*/  LDL.LU R7, [R1+0x4] ;  /* 0x0000040001077983 */ /* 0x000ea20000300800 */
[----:B-----5:R-:W-:Y:S01]  /*96d0*/  HADD2.F32 R6, -RZ, R23.H0_H0 ;  /* 0x20000017ff067230 */ /* 0x020fe20000004100 */
[C---:B------:R-:W-:Y:S02]  /*96e0*/  SHF.L.U64.HI R157, R14.reuse, 0x3, R15 ;  /* 0x000000030e9d7819 */ /* 0x040fe4000001020f */
[----:B------:R-:W-:Y:S01]  /*96f0*/  SHF.L.U32 R156, R14, 0x3, RZ ;  /* 0x000000030e9c7819 */ /* 0x000fe200000006ff */
[----:B------:R-:W3:Y:S01]  /*9700*/  LDL.LU R160, [R1+0x8] ;  /* 0x0000080001a07983 */ /* 0x000ee20000300800 */
[----:B------:R-:W-:-:S04]  /*9710*/  FMUL R6, R6, R16 ;  /* 0x0000001006067220 */ /* 0x000fc80000400000 */
[----:B--2---:R-:W-:-:S05]  /*9720*/  FFMA R6, R7, R2, R6 ;  /* 0x0000000207067223 */ /* 0x004fca0000000006 */
[----:B------:R-:W-:-:S05]  /*9730*/  F2FP.F16.F32.PACK_AB R6, RZ, R6 ;  /* 0x00000006ff06723e */ /* 0x000fca00000000ff */
[----:B------:R1:W-:Y:S01]  /*9740*/  @P0 STG.E.U16 desc[UR36][R4.64+0x2], R6 ;  /* 0x0000020604000986 */ /* 0x0003e2000c101524 */
[----:B------:R-:W-:-:S04]  /*9750*/  ISETP.GT.AND P0, PT, R153, 0x8, PT ;  /* 0x000000089900780c */ /* 0x000fc80003f04270 */
[----:B------:R-:W-:Y:S01]  /*9760*/  ISETP.GT.AND P1, PT, R0, RZ, P0 ;  /* 0x000000ff0000720c */ /* 0x000fe20000724270 */
[----:B-1----:R-:W-:-:S04]  /*9770*/  IMAD.WIDE.U32 R6, R3, R14, R156 ;  /* 0x0000000e03067225 */ /* 0x002fc800078e009c */
[----:B------:R-:W-:Y:S01]  /*9780*/  IMAD.IADD R158, R158, 0x1, R7 ;  /* 0x000000019e9e7824 */ /* 0x000fe200078e0207 */
[----:B------:R-:W-:-:S05]  /*9790*/  IADD3 R7, P2, R154, R6, RZ ;  /* 0x000000069a077210 */ /* 0x000fca0007f5e0ff */
[----:B------:R-:W-:Y:S01]  /*97a0*/  IMAD.X R9, R158, 0x1, R21, P2 ;  /* 0x000000019e097824 */ /* 0x000fe200010e0615 */
[----:B------:R-:W-:-:S04]  /*97b0*/  LEA R8, P2, R7, R12, 0x1 ;  /* 0x0000000c07087211 */ /* 0x000fc800078408ff */
[----:B------:R-:W-:-:S05]  /*97c0*/  LEA.HI.X R9, R7, R13, R9, 0x1, P2 ;  /* 0x0000000d07097211 */ /* 0x000fca00010f0c09 */
[----:B------:R1:W2:Y:S01]  /*97d0*/  @P1 LDG.E.LTC128B.U16 R23, desc[UR36][R8.64] ;  /* 0x0000002408171981 */ /* 0x0002a2000c1e1520 */
[----:B------:R-:W-:Y:S01]  /*97e0*/  IADD3 R6, P2, R18, R6, RZ ;  /* 0x0000000612067210 */ /* 0x000fe20007f5e0ff */
[----:B------:R-:W-:Y:S01]  /*97f0*/  BSSY B1, `(.L_x_38) ;  /* 0x0000016000017945 */ /* 0x000fe20003800000 */
[----:B------:R-:W-:Y:S02]  /*9800*/  ISETP.GT.AND P4, PT, R0, 0x1, P0 ;  /* 0x000000010000780c */ /* 0x000fe40000784270 */
[----:B------:R-:W-:Y:S01]  /*9810*/  IADD3.X R7, R19, R158, RZ, P2, !PT ;  /* 0x0000009e13077210 */ /* 0x000fe200017fe4ff */
[----:B------:R-:W-:Y:S02]  /*9820*/  IMAD.U32 R158, RZ, RZ, UR9 ;  /* 0x00000009ff9e7e24 */ /* 0x000fe4000f8e00ff */
[----:B------:R-:W-:-:S04]  /*9830*/  IMAD.WIDE.U32 R6, R22, UR43, R6 ;  /* 0x0000002b16067c25 */ /* 0x000fc8000f8e0006 */
[----:B------:R-:W-:Y:S01]  /*9840*/  IMAD.IADD R7, R159, 0x1, R7 ;  /* 0x000000019f077824 */ /* 0x000fe200078e0207 */
[----:B-1----:R-:W-:-:S04]  /*9850*/  LEA R8, P2, R6, R12, 0x1 ;  /* 0x0000000c06087211 */ /* 0x002fc800078408ff */
[----:B------:R-:W-:Y:S01]  /*9860*/  LEA.HI.X R9, R6, R13, R7, 0x1, P2 ;  /* 0x0000000d06097211 */ /* 0x000fe200010f0c07 */
[----:B--2---:R-:W-:-:S05]  /*9870*/  HADD2.F32 R6, -RZ, R23.H0_H0 ;  /* 0x20000017ff067230 */ /* 0x004fca0000004100 */
[----:B------:R-:W-:-:S04]  /*9880*/  FMUL R6, R6, R16 ;  /* 0x0000001006067220 */ /* 0x000fc80000400000 */
[----:B---3--:R-:W-:Y:S01]  /*9890*/  FFMA R7, R160, R2, R6 ;  /* 0x00000002a0077223 */ /* 0x008fe20000000006 */
[----:B------:R-:W-:Y:S01]  /*98a0*/  IMAD.U32 R160, RZ, RZ, UR8 ;  /* 0x00000008ffa07e24 */ /* 0x000fe2000f8e00ff */
[----:B------:R-:W-:-:S03]  /*98b0*/  MOV R6, UR8 ;  /* 0x0000000800067c02 */ /* 0x000fc60008000f00 */
[----:B------:R-:W-:Y:S01]  /*98c0*/  IMAD.SHL.U32 R160, R160, 0x10, RZ ;  /* 0x00000010a0a07824 */ /* 0x000fe200078e00ff */
[----:B------:R-:W-:Y:S02]  /*98d0*/  SHF.L.U64.HI R158, R6, 0x4, R158 ;  /* 0x00000004069e7819 */ /* 0x000fe4000001029e */
[----:B------:R-:W-:Y:S02]  /*98e0*/  F2FP.F16.F32.PACK_AB R7, RZ, R7 ;  /* 0x00000007ff07723e */ /* 0x000fe400000000ff */
[----:B------:R-:W-:Y:S02]  /*98f0*/  IADD3 R6, P2, R160, R4, RZ ;  /* 0x00000004a0067210 */ /* 0x000fe40007f5e0ff */
[----:B------:R-:W-:Y:S02]  /*9900*/  PRMT R161, R7, 0x7610, R161 ;  /* 0x0000761007a17816 */ /* 0x000fe400000000a1 */
[----:B------:R-:W-:-:S05]  /*9910*/  IADD3.X R7, R158, R5, RZ, P2, !PT ;  /* 0x000000059e077210 */ /* 0x000fca00017fe4ff */
[----:B------:R1:W-:Y:S01]  /*9920*/  @P1 STG.E.U16 desc[UR36][R6.64], R161 ;  /* 0x000000a106001986 */ /* 0x0003e2000c101524 */
[----:B------:R-:W-:Y:S05]  /*9930*/  @!P4 BRA `(.L_x_39) ;  /* 0x000000000004c947 */ /* 0x000fea0003800000 */
[----:B------:R2:W5:Y:S02]  /*9940*/  LDG.E.LTC128B.U16 R23, desc[UR36][R8.64+0x2] ;  /* 0x0000022408177981 */ /* 0x000564000c1e1520 */
.L_x_39:
[----:B------:R-:W-:Y:S05]  /*9950*/  BSYNC B1 ;  /* 0x0000000000017941 */ /* 0x000fea0003800000 */
.L_x_38:
[----:B------:R-:W3:Y:S01]  /*9960*/  LDL.LU R162, [R1+0xc] ;  /* 0x00000c0001a27983 */ /* 0x000ee20000300800 */
[----:B-1---5:R-:W-:Y:S01]  /*9970*/  HADD2.F32 R161, -RZ, R23.H0_H0 ;  /* 0x20000017ffa17230 */ /* 0x022fe20000004100 */
[----:B------:R-:W-:Y:S01]  /*9980*/  ISETP.GT.AND P1, PT, R0, 0x8, P3 ;  /* 0x000000080000780c */ /* 0x000fe20001f24270 */
[----:B------:R-:W-:Y:S03]  /*9990*/  BSSY B1, `(.L_x_40) ;  /* 0x0000007000017945 */ /* 0x000fe60003800000 */
[----:B------:R-:W-:-:S04]  /*99a0*/  FMUL R161, R161, R16 ;  /* 0x00000010a1a17220 */ /* 0x000fc80000400000 */
[----:B---3--:R-:W-:-:S05]  /*99b0*/  FFMA R161, R162, R2, R161 ;  /* 0x00000002a2a17223 */ /* 0x008fca00000000a1 */
[----:B------:R-:W-:-:S05]  /*99c0*/  F2FP.F16.F32.PACK_AB R161, RZ, R161 ;  /* 0x000000a1ffa1723e */ /* 0x000fca00000000ff */
[----:B------:R1:W-:Y:S01]  /*99d0*/  @P4 STG.E.U16 desc[UR36][R6.64+0x2], R161 ;  /* 0x000002a106004986 */ /* 0x0003e2000c101524 */
[----:B------:R-:W-:Y:S05]  /*99e0*/  @!P1 BRA `(.L_x_41) ;  /* 0x0000000000049947 */ /* 0x000fea0003800000 */
[----:B------:R3:W5:Y:S02]  /*99f0*/  LDG.E.LTC128B.U16 R23, desc[UR36][R10.64+0x10] ;  /* 0x000010240a177981 */ /* 0x000764000c1e1520 */
.L_x_41:
[----:B------:R-:W-:Y:S05]  /*9a00*/  BSYNC B1 ;  /* 0x0000000000017941 */ /* 0x000fea0003800000 */
.L_x_40:
[----:B------:R-:W4:Y:S01]  /*9a10*/  LDL.LU R162, [R1+0x10] ;  /* 0x0000100001a27983 */ /* 0x000f220000300800 */
[----:B-1---5:R-:W-:Y:S01]  /*9a20*/  HADD2.F32 R161, -RZ, R23.H0_H0 ;  /* 0x20000017ffa17230 */ /* 0x022fe20000004100 */
[----:B------:R-:W-:Y:S01]  /*9a30*/  ISETP.GT.AND P2, PT, R0, 0x9, P3 ;  /* 0x000000090000780c */ /* 0x000fe20001f44270 */
[----:B------:R-:W-:Y:S03]  /*9a40*/  BSSY B1, `(.L_x_42) ;  /* 0x0000007000017945 */ /* 0x000fe60003800000 */
[----:B------:R-:W-:-:S04]  /*9a50*/  FMUL R161, R161, R16 ;  /* 0x00000010a1a17220 */ /* 0x000fc80000400000 */
[----:B----4-:R-:W-:-:S05]  /*9a60*/  FFMA R161, R162, R2, R161 ;  /* 0x00000002a2a17223 */ /* 0x010fca00000000a1 */
[----:B------:R-:W-:-:S05]  /*9a70*/  F2FP.F16.F32.PACK_AB R161, RZ, R161 ;  /* 0x000000a1ffa1723e */ /* 0x000fca00000000ff */
[----:B------:R1:W-:Y:S01]  /*9a80*/  @P1 STG.E.U16 desc[UR36][R4.64+0x10], R161 ;  /* 0x000010a104001986 */ /* 0x0003e2000c101524 */
[----:B------:R-:W-:Y:S05]  /*9a90*/  @!P2 BRA `(.L_x_43) ;  /* 0x000000000004a947 */ /* 0x000fea0003800000 */
[----:B------:R4:W5:Y:S02]  /*9aa0*/  LDG.E.LTC128B.U16 R23, desc[UR36][R10.64+0x12] ;  /* 0x000012240a177981 */ /* 0x000964000c1e1520 */
.L_x_43:
[----:B------:R-:W-:Y:S05]  /*9ab0*/  BSYNC B1 ;  /* 0x0000000000017941 */ /* 0x000fea0003800000 */
.L_x_42:
[----:B------:R-:W2:Y:S01]  /*9ac0*/  LDL.LU R162, [R1+0x14] ;  /* 0x0000140001a27983 */ /* 0x000ea20000300800 */
[----:B-1---5:R-:W-:Y:S01]  /*9ad0*/  HADD2.F32 R161, -RZ, R23.H0_H0 ;  /* 0x20000017ffa17230 */ /* 0x022fe20000004100 */
[----:B------:R-:W-:Y:S01]  /*9ae0*/  ISETP.GT.AND P1, PT, R0, 0x8, P0 ;  /* 0x000000080000780c */ /* 0x000fe20000724270 */
[----:B------:R-:W-:Y:S03]  /*9af0*/  BSSY B1, `(.L_x_44) ;  /* 0x0000007000017945 */ /* 0x000fe60003800000 */
[----:B------:R-:W-:-:S04]  /*9b00*/  FMUL R161, R161, R16 ;  /* 0x00000010a1a17220 */ /* 0x000fc80000400000 */
[----:B--2---:R-:W-:-:S05]  /*9b10*/  FFMA R161, R162, R2, R161 ;  /* 0x00000002a2a17223 */ /* 0x004fca00000000a1 */
[----:B------:R-:W-:-:S05]  /*9b20*/  F2FP.F16.F32.PACK_AB R161, RZ, R161 ;  /* 0x000000a1ffa1723e */ /* 0x000fca00000000ff */
[----:B------:R1:W-:Y:S01]  /*9b30*/  @P2 STG.E.U16 desc[UR36][R4.64+0x12], R161 ;  /* 0x000012a104002986 */ /* 0x0003e2000c101524 */
[----:B------:R-:W-:Y:S05]  /*9b40*/  @!P1 BRA `(.L_x_45) ;  /* 0x0000000000049947 */ /* 0x000fea0003800000 */
[----:B------:R2:W5:Y:S02]  /*9b50*/  LDG.E.LTC128B.U16 R23, desc[UR36][R8.64+0x10] ;  /* 0x0000102408177981 */ /* 0x000564000c1e1520 */
.L_x_45:
[----:B------:R-:W-:Y:S05]  /*9b60*/  BSYNC B1 ;  /* 0x0000000000017941 */ /* 0x000fea0003800000 */
.L_x_44:
        /* <DEDUP_REMOVED lines=10> */
.L_x_47:
[----:B------:R-:W-:Y:S05]  /*9c10*/  BSYNC B1 ;  /* 0x0000000000017941 */ /* 0x000fea0003800000 */
.L_x_46:
        /* <DEDUP_REMOVED lines=10> */
.L_x_49:
[----:B------:R-:W-:Y:S05]  /*9cc0*/  BSYNC B1 ;  /* 0x0000000000017941 */ /* 0x000fea0003800000 */
.L_x_48:
        /* <DEDUP_REMOVED lines=10> */
.L_x_51:
[----:B------:R-:W-:Y:S05]  /*9d70*/  BSYNC B1 ;  /* 0x0000000000017941 */ /* 0x000fea0003800000 */
.L_x_50:
        /* <DEDUP_REMOVED lines=10> */
.L_x_53:
[----:B------:R-:W-:Y:S05]  /*9e20*/  BSYNC B1 ;  /* 0x0000000000017941 */ /* 0x000fea0003800000 */
.L_x_52:
        /* <DEDUP_REMOVED lines=10> */
.L_x_55:
[----:B------:R-:W-:Y:S05]  /*9ed0*/  BSYNC B1 ;  /* 0x0000000000017941 */ /* 0x000fea0003800000 */
.L_x_54:
        /* <DEDUP_REMOVED lines=10> */
.L_x_57:
[----:B------:R-:W-:Y:S05]  /*9f80*/  BSYNC B1 ;  /* 0x0000000000017941 */ /* 0x000fea0003800000 */
.L_x_56:
        /* <DEDUP_REMOVED lines=10> */
.L_x_59:
[----:B------:R-:W-:Y:S05]  /*a030*/  BSYNC B1 ;  /* 0x0000000000017941 */ /* 0x000fea0003800000 */
.L_x_58:
        /* <DEDUP_REMOVED lines=10> */
.L_x_61:
[----:B------:R-:W-:Y:S05]  /*a0e0*/  BSYNC B1 ;  /* 0x0000000000017941 */ /* 0x000fea0003800000 */
.L_x_60:
        /* <DEDUP_REMOVED lines=10> */
.L_x_63:
[----:B------:R-:W-:Y:S05]  /*a190*/  BSYNC B1 ;  /* 0x0000000000017941 */ /* 0x000fea0003800000 */
.L_x_62:
        /* <DEDUP_REMOVED lines=10> */
.L_x_65:
[----:B------:R-:W-:Y:S05]  /*a240*/  BSYNC B1 ;  /* 0x0000000000017941 */ /* 0x000fea0003800000 */
.L_x_64:
        /* <DEDUP_REMOVED lines=10> */
.L_x_67:
[----:B------:R-:W-:Y:S05]  /*a2f0*/  BSYNC B1 ;  /* 0x0000000000017941 */ /* 0x000fea0003800000 */
.L_x_66:
        /* <DEDUP_REMOVED lines=10> */
.L_x_69:
[----:B------:R-:W-:Y:S05]  /*a3a0*/  BSYNC B1 ;  /* 0x0000000000017941 */ /* 0x000fea0003800000 */
.L_x_68:
        /* <DEDUP_REMOVED lines=10> */
.L_x_71:
[----:B------:R-:W-:Y:S05]  /*a450*/  BSYNC B1 ;  /* 0x0000000000017941 */ /* 0x000fea0003800000 */
.L_x_70:
        /* <DEDUP_REMOVED lines=10> */
.L_x_73:
[----:B------:R-:W-:Y:S05]  /*a500*/  BSYNC B1 ;  /* 0x0000000000017941 */ /* 0x000fea0003800000 */
.L_x_72:
        /* <DEDUP_REMOVED lines=10> */
.L_x_75:
[----:B------:R-:W-:Y:S05]  /*a5b0*/  BSYNC B1 ;  /* 0x0000000000017941 */ /* 0x000fea0003800000 */
.L_x_74:
        /* <DEDUP_REMOVED lines=10> */
.L_x_77:
[----:B------:R-:W-:Y:S05]  /*a660*/  BSYNC B1 ;  /* 0x0000000000017941 */ /* 0x000fea0003800000 */
.L_x_76:
        /* <DEDUP_REMOVED lines=10> */
.L_x_79:
[----:B------:R-:W-:Y:S05]  /*a710*/  BSYNC B1 ;  /* 0x0000000000017941 */ /* 0x000fea0003800000 */
.L_x_78:
        /* <DEDUP_REMOVED lines=10> */
.L_x_81:
[----:B------:R-:W-:Y:S05]  /*a7c0*/  BSYNC B1 ;  /* 0x0000000000017941 */ /* 0x000fea0003800000 */
.L_x_80:
        /* <DEDUP_REMOVED lines=10> */
.L_x_83:
[----:B------:R-:W-:Y:S05]  /*a870*/  BSYNC B1 ;  /* 0x0000000000017941 */ /* 0x000fea0003800000 */
.L_x_82:
        /* <DEDUP_REMOVED lines=10> */
.L_x_85:
[----:B------:R-:W-:Y:S05]  /*a920*/  BSYNC B1 ;  /* 0x0000000000017941 */ /* 0x000fea0003800000 */
.L_x_84:
        /* <DEDUP_REMOVED lines=10> */
.L_x_87:
[----:B------:R-:W-:Y:S05]  /*a9d0*/  BSYNC B1 ;  /* 0x0000000000017941 */ /* 0x000fea0003800000 */
.L_x_86:
        /* <DEDUP_REMOVED lines=10> */
.L_x_89:
[----:B------:R-:W-:Y:S05]  /*aa80*/  BSYNC B1 ;  /* 0x0000000000017941 */ /* 0x000fea0003800000 */
.L_x_88:
        /* <DEDUP_REMOVED lines=10> */
.L_x_91:
[----:B------:R-:W-:Y:S05]  /*ab30*/  BSYNC B1 ;  /* 0x0000000000017941 */ /* 0x000fea0003800000 */
.L_x_90:
        /* <DEDUP_REMOVED lines=10> */
.L_x_93:
[----:B------:R-:W-:Y:S05]  /*abe0*/  BSYNC B1 ;  /* 0x0000000000017941 */ /* 0x000fea0003800000 */
.L_x_92:
        /* <DEDUP_REMOVED lines=10> */
.L_x_95:
[----:B------:R-:W-:Y:S05]  /*ac90*/  BSYNC B1 ;  /* 0x0000000000017941 */ /* 0x000fea0003800000 */
.L_x_94:
        /* <DEDUP_REMOVED lines=10> */
.L_x_97:
[----:B------:R-:W-:Y:S05]  /*ad40*/  BSYNC B1 ;  /* 0x0000000000017941 */ /* 0x000fea0003800000 */
.L_x_96:
        /* <DEDUP_REMOVED lines=10> */
.L_x_99:
[----:B------:R-:W-:Y:S05]  /*adf0*/  BSYNC B1 ;  /* 0x0000000000017941 */ /* 0x000fea0003800000 */
.L_x_98:
        /* <DEDUP_REMOVED lines=10> */
.L_x_101:
[----:B------:R-:W-:Y:S05]  /*aea0*/  BSYNC B1 ;  /* 0x0000000000017941 */ /* 0x000fea0003800000 */
.L_x_100:
        /* <DEDUP_REMOVED lines=10> */
.L_x_103:
[----:B------:R-:W-:Y:S05]  /*af50*/  BSYNC B1 ;  /* 0x0000000000017941 */ /* 0x000fea0003800000 */
.L_x_102:
        /* <DEDUP_REMOVED lines=10> */
.L_x_105:
[----:B------:R-:W-:Y:S05]  /*b000*/  BSYNC B1 ;  /* 0x0000000000017941 */ /* 0x000fea0003800000 */
.L_x_104:
        /* <DEDUP_REMOVED lines=10> */
.L_x_107:
[----:B------:R-:W-:Y:S05]  /*b0b0*/  BSYNC B1 ;  /* 0x0000000000017941 */ /* 0x000fea0003800000 */
.L_x_106:
        /* <DEDUP_REMOVED lines=10> */
.L_x_109:
[----:B------:R-:W-:Y:S05]  /*b160*/  BSYNC B1 ;  /* 0x0000000000017941 */ /* 0x000fea0003800000 */
.L_x_108:
        /* <DEDUP_REMOVED lines=10> */
.L_x_111:
[----:B------:R-:W-:Y:S05]  /*b210*/  BSYNC B1 ;  /* 0x0000000000017941 */ /* 0x000fea0003800000 */
.L_x_110:
        /* <DEDUP_REMOVED lines=10> */
.L_x_113:
[----:B------:R-:W-:Y:S05]  /*b2c0*/  BSYNC B1 ;  /* 0x0000000000017941 */ /* 0x000fea0003800000 */
.L_x_112:
        /* <DEDUP_REMOVED lines=10> */
.L_x_115:
[----:B------:R-:W-:Y:S05]  /*b370*/  BSYNC B1 ;  /* 0x0000000000017941 */ /* 0x000fea0003800000 */
.L_x_114:
        /* <DEDUP_REMOVED lines=10> */
.L_x_117:
[----:B------:R-:W-:Y:S05]  /*b420*/  BSYNC B1 ;  /* 0x0000000000017941 */ /* 0x000fea0003800000 */
.L_x_116:
        /* <DEDUP_REMOVED lines=10> */
.L_x_119:
[----:B------:R-:W-:Y:S05]  /*b4d0*/  BSYNC B1 ;  /* 0x0000000000017941 */ /* 0x000fea0003800000 */
.L_x_118:
        /* <DEDUP_REMOVED lines=10> */
.L_x_121:
[----:B------:R-:W-:Y:S05]  /*b580*/  BSYNC B1 ;  /* 0x0000000000017941 */ /* 0x000fea0003800000 */
.L_x_120:
        /* <DEDUP_REMOVED lines=10> */
.L_x_123:
[----:B------:R-:W-:Y:S05]  /*b630*/  BSYNC B1 ;  /* 0x0000000000017941 */ /* 0x000fea0003800000 */
.L_x_122:
        /* <DEDUP_REMOVED lines=10> */
.L_x_125:
[----:B------:R-:W-:Y:S05]  /*b6e0*/  BSYNC B1 ;  /* 0x0000000000017941 */ /* 0x000fea0003800000 */
.L_x_124:
        /* <DEDUP_REMOVED lines=10> */
.L_x_127:
[----:B------:R-:W-:Y:S05]  /*b790*/  BSYNC B1 ;  /* 0x0000000000017941 */ /* 0x000fea0003800000 */
.L_x_126:
        /* <DEDUP_REMOVED lines=10> */
.L_x_129:
[----:B------:R-:W-:Y:S05]  /*b840*/  BSYNC B1 ;  /* 0x0000000000017941 */ /* 0x000fea0003800000 */
.L_x_128:
        /* <DEDUP_REMOVED lines=10> */
.L_x_131:
[----:B------:R-:W-:Y:S05]  /*b8f0*/  BSYNC B1 ;  /* 0x0000000000017941 */ /* 0x000fea0003800000 */
.L_x_130:
        /* <DEDUP_REMOVED lines=10> */
.L_x_133:
[----:B------:R-:W-:Y:S05]  /*b9a0*/  BSYNC B1 ;  /* 0x0000000000017941 */ /* 0x000fea0003800000 */
.L_x_132:
        /* <DEDUP_REMOVED lines=10> */
.L_x_135:
[----:B------:R-:W-:Y:S05]  /*ba50*/  BSYNC B1 ;  /* 0x0000000000017941 */ /* 0x000fea0003800000 */
.L_x_134:
        /* <DEDUP_REMOVED lines=10> */
.L_x_137:
[----:B------:R-:W-:Y:S05]  /*bb00*/  BSYNC B1 ;  /* 0x0000000000017941 */ /* 0x000fea0003800000 */
.L_x_136:
        /* <DEDUP_REMOVED lines=10> */
.L_x_139:
[----:B------:R-:W-:Y:S05]  /*bbb0*/  BSYNC B1 ;  /* 0x0000000000017941 */ /* 0x000fea0003800000 */
.L_x_138:
        /* <DEDUP_REMOVED lines=10> */
.L_x_141:
[----:B------:R-:W-:Y:S05]  /*bc60*/  BSYNC B1 ;  /* 0x0000000000017941 */ /* 0x000fea0003800000 */
.L_x_140:
        /* <DEDUP_REMOVED lines=10> */
.L_x_143:
[----:B------:R-:W-:Y:S05]  /*bd10*/  BSYNC B1 ;  /* 0x0000000000017941 */ /* 0x000fea0003800000 */
.L_x_142:
        /* <DEDUP_REMOVED lines=10> */
.L_x_145:
[----:B------:R-:W-:Y:S05]  /*bdc0*/  BSYNC B1 ;  /* 0x0000000000017941 */ /* 0x000fea0003800000 */
.L_x_144:
        /* <DEDUP_REMOVED lines=10> */
.L_x_147:
[----:B------:R-:W-:Y:S05]  /*be70*/  BSYNC B1 ;  /* 0x0000000000017941 */ /* 0x000fea0003800000 */
.L_x_146:
        /* <DEDUP_REMOVED lines=10> */
.L_x_149:
[----:B------:R-:W-:Y:S05]  /*bf20*/  BSYNC B1 ;  /* 0x0000000000017941 */ /* 0x000fea0003800000 */
.L_x_148:
        /* <DEDUP_REMOVED lines=10> */
.L_x_151:
[----:B------:R-:W-:Y:S05]  /*bfd0*/  BSYNC B1 ;  /* 0x0000000000017941 */ /* 0x000fea0003800000 */
.L_x_150:
        /* <DEDUP_REMOVED lines=10> */
.L_x_153:
[----:B------:R-:W-:Y:S05]  /*c080*/  BSYNC B1 ;  /* 0x0000000000017941 */ /* 0x000fea0003800000 */
.L_x_152:
        /* <DEDUP_REMOVED lines=10> */
.L_x_155:
[----:B------:R-:W-:Y:S05]  /*c130*/  BSYNC B1 ;  /* 0x0000000000017941 */ /* 0x000fea0003800000 */
.L_x_154:
        /* <DEDUP_REMOVED lines=10> */
.L_x_157:
[----:B------:R-:W-:Y:S05]  /*c1e0*/  BSYNC B1 ;  /* 0x0000000000017941 */ /* 0x000fea0003800000 */
.L_x_156:
        /* <DEDUP_REMOVED lines=10> */
.L_x_159:
[----:B------:R-:W-:Y:S05]  /*c290*/  BSYNC B1 ;  /* 0x0000000000017941 */ /* 0x000fea0003800000 */
.L_x_158:
        /* <DEDUP_REMOVED lines=10> */
.L_x_161:
[----:B------:R-:W-:Y:S05]  /*c340*/  BSYNC B1 ;  /* 0x0000000000017941 */ /* 0x000fea0003800000 */
.L_x_160:
        /* <DEDUP_REMOVED lines=10> */
.L_x_163:
[----:B------:R-:W-:Y:S05]  /*c3f0*/  BSYNC B1 ;  /* 0x0000000000017941 */ /* 0x000fea0003800000 */
.L_x_162:
        /* <DEDUP_REMOVED lines=10> */
.L_x_165:
[----:B------:R-:W-:Y:S05]  /*c4a0*/  BSYNC B1 ;  /* 0x0000000000017941 */ /* 0x000fea0003800000 */
.L_x_164:
        /* <DEDUP_REMOVED lines=10> */
.L_x_167:
[----:B------:R-:W-:Y:S05]  /*c550*/  BSYNC B1 ;  /* 0x0000000000017941 */ /* 0x000fea0003800000 */
.L_x_166:
        /* <DEDUP_REMOVED lines=10> */
.L_x_169:
[----:B------:R-:W-:Y:S05]  /*c600*/  BSYNC B1 ;  /* 0x0000000000017941 */ /* 0x000fea0003800000 */
.L_x_168:
        /* <DEDUP_REMOVED lines=10> */
.L_x_171:
[----:B------:R-:W-:Y:S05]  /*c6b0*/  BSYNC B1 ;  /* 0x0000000000017941 */ /* 0x000fea0003800000 */
.L_x_170:
        /* <DEDUP_REMOVED lines=10> */
.L_x_173:
[----:B------:R-:W-:Y:S05]  /*c760*/  BSYNC B1 ;  /* 0x0000000000017941 */ /* 0x000fea0003800000 */
.L_x_172:
        /* <DEDUP_REMOVED lines=10> */
.L_x_175:
[----:B------:R-:W-:Y:S05]  /*c810*/  BSYNC B1 ;  /* 0x0000000000017941 */ /* 0x000fea0003800000 */
.L_x_174:
        /* <DEDUP_REMOVED lines=10> */
.L_x_177:
[----:B------:R-:W-:Y:S05]  /*c8c0*/  BSYNC B1 ;  /* 0x0000000000017941 */ /* 0x000fea0003800000 */
.L_x_176:
        /* <DEDUP_REMOVED lines=10> */
.L_x_179:
[----:B------:R-:W-:Y:S05]  /*c970*/  BSYNC B1 ;  /* 0x0000000000017941 */ /* 0x000fea0003800000 */
.L_x_178:
        /* <DEDUP_REMOVED lines=10> */
.L_x_181:
[----:B------:R-:W-:Y:S05]  /*ca20*/  BSYNC B1 ;  /* 0x0000000000017941 */ /* 0x000fea0003800000 */
.L_x_180:
        /* <DEDUP_REMOVED lines=10> */
.L_x_183:
[----:B------:R-:W-:Y:S05]  /*cad0*/  BSYNC B1 ;  /* 0x0000000000017941 */ /* 0x000fea0003800000 */
.L_x_182:
        /* <DEDUP_REMOVED lines=10> */
.L_x_185:
[----:B------:R-:W-:Y:S05]  /*cb80*/  BSYNC B1 ;  /* 0x0000000000017941 */ /* 0x000fea0003800000 */
.L_x_184:
        /* <DEDUP_REMOVED lines=10> */
.L_x_187:
[----:B------:R-:W-:Y:S05]  /*cc30*/  BSYNC B1 ;  /* 0x0000000000017941 */ /* 0x000fea0003800000 */
.L_x_186:
        /* <DEDUP_REMOVED lines=10> */
.L_x_189:
[----:B------:R-:W-:Y:S05]  /*cce0*/  BSYNC B1 ;  /* 0x0000000000017941 */ /* 0x000fea0003800000 */
.L_x_188:
        /* <DEDUP_REMOVED lines=10> */
.L_x_191:
[----:B------:R-:W-:Y:S05]  /*cd90*/  BSYNC B1 ;  /* 0x0000000000017941 */ /* 0x000fea0003800000 */
.L_x_190:
        /* <DEDUP_REMOVED lines=10> */
.L_x_193:
[----:B------:R-:W-:Y:S05]  /*ce40*/  BSYNC B1 ;  /* 0x0000000000017941 */ /* 0x000fea0003800000 */
.L_x_192:
        /* <DEDUP_REMOVED lines=10> */
.L_x_195:
[----:B------:R-:W-:Y:S05]  /*cef0*/  BSYNC B1 ;  /* 0x0000000000017941 */ /* 0x000fea0003800000 */
.L_x_194:
        /* <DEDUP_REMOVED lines=10> */
.L_x_197:
[----:B------:R-:W-:Y:S05]  /*cfa0*/  BSYNC B1 ;  /* 0x0000000000017941 */ /* 0x000fea0003800000 */
.L_x_196:
        /* <DEDUP_REMOVED lines=10> */
.L_x_199:
[----:B------:R-:W-:Y:S05]  /*d050*/  BSYNC B1 ;  /* 0x0000000000017941 */ /* 0x000fea0003800000 */
.L_x_198:
        /* <DEDUP_REMOVED lines=10> */
.L_x_201:
[----:B------:R-:W-:Y:S05]  /*d100*/  BSYNC B1 ;  /* 0x0000000000017941 */ /* 0x000fea0003800000 */
.L_x_200:
        /* <DEDUP_REMOVED lines=10> */
.L_x_203:
[----:B------:R-:W-:Y:S05]  /*d1b0*/  BSYNC B1 ;  /* 0x0000000000017941 */ /* 0x000fea0003800000 */
.L_x_202:
        /* <DEDUP_REMOVED lines=10> */
.L_x_205:
[----:B------:R-:W-:Y:S05]  /*d260*/  BSYNC B1 ;  /* 0x0000000000017941 */ /* 0x000fea0003800000 */
.L_x_204:
        /* <DEDUP_REMOVED lines=10> */
.L_x_207:
[----:B------:R-:W-:Y:S05]  /*d310*/  BSYNC B1 ;  /* 0x0000000000017941 */ /* 0x000fea0003800000 */
.L_x_206:
        /* <DEDUP_REMOVED lines=10> */
.L_x_209:
[----:B------:R-:W-:Y:S05]  /*d3c0*/  BSYNC B1 ;  /* 0x0000000000017941 */ /* 0x000fea0003800000 */
.L_x_208:
        /* <DEDUP_REMOVED lines=10> */
.L_x_211:
[----:B------:R-:W-:Y:S05]  /*d470*/  BSYNC B1 ;  /* 0x0000000000017941 */ /* 0x000fea0003800000 */
.L_x_210:
        /* <DEDUP_REMOVED lines=10> */
.L_x_213:
[----:B------:R-:W-:Y:S05]  /*d520*/  BSYNC B1 ;  /* 0x0000000000017941 */ /* 0x000fea0003800000 */
.L_x_212:
        /* <DEDUP_REMOVED lines=10> */
.L_x_215:
[----:B------:R-:W-:Y:S05]  /*d5d0*/  BSYNC B1 ;  /* 0x0000000000017941 */ /* 0x000fea0003800000 */
.L_x_214:
        /* <DEDUP_REMOVED lines=10> */
.L_x_217:
[----:B------:R-:W-:Y:S05]  /*d680*/  BSYNC B1 ;  /* 0x0000000000017941 */ /* 0x000fea0003800000 */
.L_x_216:
        /* <DEDUP_REMOVED lines=10> */
.L_x_219:
[----:B------:R-:W-:Y:S05]  /*d730*/  BSYNC B1 ;  /* 0x0000000000017941 */ /* 0x000fea0003800000 */
.L_x_218:
        /* <DEDUP_REMOVED lines=10> */
.L_x_221:
[----:B------:R-:W-:Y:S05]  /*d7e0*/  BSYNC B1 ;  /* 0x0000000000017941 */ /* 0x000fea0003800000 */
.L_x_220:
        /* <DEDUP_REMOVED lines=10> */
.L_x_223:
[----:B------:R-:W-:Y:S05]  /*d890*/  BSYNC B1 ;  /* 0x0000000000017941 */ /* 0x000fea0003800000 */
.L_x_222:
        /* <DEDUP_REMOVED lines=10> */
.L_x_225:
[----:B------:R-:W-:Y:S05]  /*d940*/  BSYNC B1 ;  /* 0x0000000000017941 */ /* 0x000fea0003800000 */
.L_x_224:
        /* <DEDUP_REMOVED lines=10> */
.L_x_227:
[----:B------:R-:W-:Y:S05]  /*d9f0*/  BSYNC B1 ;  /* 0x0000000000017941 */ /* 0x000fea0003800000 */
.L_x_226:
        /* <DEDUP_REMOVED lines=10> */
.L_x_229:
[----:B------:R-:W-:Y:S05]  /*daa0*/  BSYNC B1 ;  /* 0x0000000000017941 */ /* 0x000fea0003800000 */
.L_x_228:
        /* <DEDUP_REMOVED lines=10> */
.L_x_231:
[----:B------:R-:W-:Y:S05]  /*db50*/  BSYNC B1 ;  /* 0x0000000000017941 */ /* 0x000fea0003800000 */
.L_x_230:
        /* <DEDUP_REMOVED lines=10> */
.L_x_233:
[----:B------:R-:W-:Y:S05]  /*dc00*/  BSYNC B1 ;  /* 0x0000000000017941 */ /* 0x000fea0003800000 */
.L_x_232:
        /* <DEDUP_REMOVED lines=10> */
.L_x_235:
[----:B------:R-:W-:Y:S05]  /*dcb0*/  BSYNC B1 ;  /* 0x0000000000017941 */ /* 0x000fea0003800000 */
.L_x_234:
        /* <DEDUP_REMOVED lines=10> */
.L_x_237:
[----:B------:R-:W-:Y:S05]  /*dd60*/  BSYNC B1 ;  /* 0x0000000000017941 */ /* 0x000fea0003800000 */
.L_x_236:
        /* <DEDUP_REMOVED lines=10> */
.L_x_239:
[----:B------:R-:W-:Y:S05]  /*de10*/  BSYNC B1 ;  /* 0x0000000000017941 */ /* 0x000fea0003800000 */
.L_x_238:
        /* <DEDUP_REMOVED lines=10> */
.L_x_241:
[----:B------:R-:W-:Y:S05]  /*dec0*/  BSYNC B1 ;  /* 0x0000000000017941 */ /* 0x000fea0003800000 */
.L_x_240:
        /* <DEDUP_REMOVED lines=10> */
.L_x_243:
[----:B------:R-:W-:Y:S05]  /*df70*/  BSYNC B1 ;  /* 0x0000000000017941 */ /* 0x000fea0003800000 */
.L_x_242:
        /* <DEDUP_REMOVED lines=10> */
.L_x_245:
[----:B------:R-:W-:Y:S05]  /*e020*/  BSYNC B1 ;  /* 0x0000000000017941 */ /* 0x000fea0003800000 */
.L_x_244:
        /* <DEDUP_REMOVED lines=10> */
.L_x_247:
[----:B------:R-:W-:Y:S05]  /*e0d0*/  BSYNC B1 ;  /* 0x0000000000017941 */ /* 0x000fea0003800000 */
.L_x_246:
        /* <DEDUP_REMOVED lines=10> */
.L_x_249:
[----:B------:R-:W-:Y:S05]  /*e180*/  BSYNC B1 ;  /* 0x0000000000017941 */ /* 0x000fea0003800000 */
.L_x_248:
        /* <DEDUP_REMOVED lines=10> */
.L_x_251:
[----:B------:R-:W-:Y:S05]  /*e230*/  BSYNC B1 ;  /* 0x0000000000017941 */ /* 0x000fea0003800000 */
.L_x_250:
        /* <DEDUP_REMOVED lines=10> */
.L_x_253:
[----:B------:R-:W-:Y:S05]  /*e2e0*/  BSYNC B1 ;  /* 0x0000000000017941 */ /* 0x000fea0003800000 */
.L_x_252:
        /* <DEDUP_REMOVED lines=10> */
.L_x_255:
[----:B------:R-:W-:Y:S05]  /*e390*/  BSYNC B1 ;  /* 0x0000000000017941 */ /* 0x000fea0003800000 */
.L_x_254:
        /* <DEDUP_REMOVED lines=10> */
.L_x_257:
[----:B------:R-:W-:Y:S05]  /*e440*/  BSYNC B1 ;  /* 0x0000000000017941 */ /* 0x000fea0003800000 */
.L_x_256:
        /* <DEDUP_REMOVED lines=10> */
.L_x_259:
[----:B------:R-:W-:Y:S05]  /*e4f0*/  BSYNC B1 ;  /* 0x0000000000017941 */ /* 0x000fea0003800000 */
.L_x_258:
        /* <DEDUP_REMOVED lines=10> */
.L_x_261:
[----:B------:R-:W-:Y:S05]  /*e5a0*/  BSYNC B1 ;  /* 0x0000000000017941 */ /* 0x000fea0003800000 */
.L_x_260:
        /* <DEDUP_REMOVED lines=10> */
.L_x_263:
[----:B------:R-:W-:Y:S05]  /*e650*/  BSYNC B1 ;  /* 0x0000000000017941 */ /* 0x000fea0003800000 */
.L_x_262:
        /* <DEDUP_REMOVED lines=10> */
.L_x_265:
[----:B------:R-:W-:Y:S05]  /*e700*/  BSYNC B1 ;  /* 0x0000000000017941 */ /* 0x000fea0003800000 */
.L_x_264:
        /* <DEDUP_REMOVED lines=10> */
.L_x_267:
[----:B------:R-:W-:Y:S05]  /*e7b0*/  BSYNC B1 ;  /* 0x0000000000017941 */ /* 0x000fea0003800000 */
.L_x_266:
        /* <DEDUP_REMOVED lines=10> */
.L_x_269:
[----:B------:R-:W-:Y:S05]  /*e860*/  BSYNC B1 ;  /* 0x0000000000017941 */ /* 0x000fea0003800000 */
.L_x_268:
        /* <DEDUP_REMOVED lines=10> */
.L_x_271:
[----:B------:R-:W-:Y:S05]  /*e910*/  BSYNC B1 ;  /* 0x0000000000017941 */ /* 0x000fea0003800000 */
.L_x_270:
        /* <DEDUP_REMOVED lines=10> */
.L_x_273:
[----:B------:R-:W-:Y:S05]  /*e9c0*/  BSYNC B1 ;  /* 0x0000000000017941 */ /* 0x000fea0003800000 */
.L_x_272:
        /* <DEDUP_REMOVED lines=10> */
.L_x_275:
[----:B------:R-:W-:Y:S05]  /*ea70*/  BSYNC B1 ;  /* 0x0000000000017941 */ /* 0x000fea0003800000 */
.L_x_274:
        /* <DEDUP_REMOVED lines=10> */
.L_x_277:
[----:B------:R-:W-:Y:S05]  /*eb20*/  BSYNC B1 ;  /* 0x0000000000017941 */ /* 0x000fea0003800000 */
.L_x_276:
        /* <DEDUP_REMOVED lines=10> */
.L_x_279:
[----:B------:R-:W-:Y:S05]  /*ebd0*/  BSYNC B1 ;  /* 0x0000000000017941 */ /* 0x000fea0003800000 */
.L_x_278:
        /* <DEDUP_REMOVED lines=10> */
.L_x_281:
[----:B------:R-:W-:Y:S05]  /*ec80*/  BSYNC B1 ;  /* 0x0000000000017941 */ /* 0x000fea0003800000 */
.L_x_280:
        /* <DEDUP_REMOVED lines=10> */
.L_x_283:
[----:B------:R-:W-:Y:S05]  /*ed30*/  BSYNC B1 ;  /* 0x0000000000017941 */ /* 0x000fea0003800000 */
.L_x_282:
[----:B0-234-:R-:W2:Y:S01]  /*ed40*/  LDL.LU R10, [R1+0x1f4] ;  /* 0x0001f400010a7983 */ /* 0x01dea20000300800 */
[----:B-----5:R-:W-:Y:S01]  /*ed50*/  HADD2.F32 R11, -RZ, R23.H0_H0 ;  /* 0x20000017ff0b7230 */ /* 0x020fe20000004100 */
        /* <DEDUP_REMOVED lines=8> */
.L_x_285:
[----:B------:R-:W-:Y:S05]  /*ede0*/  BSYNC B1 ;  /* 0x0000000000017941 */ /* 0x000fea0003800000 */
.L_x_284:
[----:B------:R-:W3:Y:S01]  /*edf0*/  LDL.LU R10, [R1+0x1f8] ;  /* 0x0001f800010a7983 */ /* 0x000ee20000300800 */
[----:B0----5:R-:W-:Y:S01]  /*ee00*/  HADD2.F32 R11, -RZ, R23.H0_H0 ;  /* 0x20000017ff0b7230 */ /* 0x021fe20000004100 */
[----:B------:R-:W-:Y:S01]  /*ee10*/  ISETP.GT.AND P1, PT, R0, 0xf9, P0 ;  /* 0x000000f90000780c */ /* 0x000fe20000724270 */
[----:B------:R-:W-:Y:S01]  /*ee20*/  BSSY B1, `(.L_x_286) ;  /* 0x000000a000017945 */ /* 0x000fe20003800000 */
[----:B------:R-:W-:Y:S02]  /*ee30*/  IADD3 R169, P0, R3, 0x80, RZ ;  /* 0x0000008003a97810 */ /* 0x000fe40007f1e0ff */
[----:B------:R-:W-:-:S04]  /*ee40*/  FMUL R11, R11, R16 ;  /* 0x000000100b0b7220 */ /* 0x000fc80000400000 */
[----:B---3--:R-:W-:-:S05]  /*ee50*/  FFMA R11, R10, R2, R11 ;  /* 0x000000020a0b7223 */ /* 0x008fca000000000b */
[----:B------:R-:W-:-:S04]  /*ee60*/  F2FP.F16.F32.PACK_AB R11, RZ, R11 ;  /* 0x0000000bff0b723e */ /* 0x000fc800000000ff */
[----:B------:R-:W-:Y:S01]  /*ee70*/  PRMT R3, R11, 0x7610, R3 ;  /* 0x000076100b037816 */ /* 0x000fe20000000003 */
[----:B------:R-:W-:-:S04]  /*ee80*/  IMAD.X R11, RZ, RZ, UR7, P0 ;  /* 0x00000007ff0b7e24 */ /* 0x000fc800080e06ff */
[----:B------:R0:W-:Y:S01]  /*ee90*/  @P2 STG.E.U16 desc[UR36][R6.64+0x1f0], R3 ;  /* 0x0001f00306002986 */ /* 0x0001e2000c101524 */
[----:B------:R-:W-:Y:S05]  /*eea0*/  @!P1 BRA `(.L_x_287) ;  /* 0x0000000000049947 */ /* 0x000fea0003800000 */
[----:B------:R3:W5:Y:S02]  /*eeb0*/  LDG.E.LTC128B.U16 R23, desc[UR36][R8.64+0x1f2] ;  /* 0x0001f22408177981 */ /* 0x000764000c1e1520 */
.L_x_287:
[----:B------:R-:W-:Y:S05]  /*eec0*/  BSYNC B1 ;  /* 0x0000000000017941 */ /* 0x000fea0003800000 */
.L_x_286:
[----:B------:R-:W4:Y:S01]  /*eed0*/  LDL.LU R10, [R1+0x1fc] ;  /* 0x0001fc00010a7983 */ /* 0x000f220000300800 */
[----:B0----5:R-:W-:Y:S01]  /*eee0*/  HADD2.F32 R3, -RZ, R23.H0_H0 ;  /* 0x20000017ff037230 */ /* 0x021fe20000004100 */
[----:B------:R-:W-:Y:S01]  /*eef0*/  ISETP.GT.AND P0, PT, R153, 0x80, PT ;  /* 0x000000809900780c */ /* 0x000fe20003f04270 */
[----:B--23--:R-:W-:-:S03]  /*ef00*/  IMAD R8, R11, R14, RZ ;  /* 0x0000000e0b087224 */ /* 0x00cfc600078e02ff */
[----:B------:R-:W-:Y:S01]  /*ef10*/  FMUL R3, R3, R16 ;  /* 0x0000001003037220 */ /* 0x000fe20000400000 */
[C---:B------:R-:W-:Y:S01]  /*ef20*/  IMAD R167, R169.reuse, R15, R8 ;  /* 0x0000000fa9a77224 */ /* 0x040fe200078e0208 */
[----:B------:R-:W-:Y:S01]  /*ef30*/  ISETP.GT.AND P4, PT, R0, RZ, P0 ;  /* 0x000000ff0000720c */ /* 0x000fe20000784270 */
[----:B------:R-:W-:-:S04]  /*ef40*/  IMAD.WIDE.U32 R8, R169, R14, R20 ;  /* 0x0000000ea9087225 */ /* 0x000fc800078e0014 */
[----:B------:R-:W-:Y:S02]  /*ef50*/  IMAD.IADD R9, R9, 0x1, R167 ;  /* 0x0000000109097824 */ /* 0x000fe400078e02a7 */
[----:B----4-:R-:W-:Y:S01]  /*ef60*/  FFMA R3, R10, R2, R3 ;  /* 0x000000020a037223 */ /* 0x010fe20000000003 */
[----:B------:R-:W-:-:S04]  /*ef70*/  LEA R10, P2, R8, R12, 0x1 ;  /* 0x0000000c080a7211 */ /* 0x000fc800078408ff */
[----:B------:R-:W-:Y:S02]  /*ef80*/  F2FP.F16.F32.PACK_AB R3, RZ, R3 ;  /* 0x00000003ff03723e */ /* 0x000fe400000000ff */
[--C-:B------:R-:W-:Y:S02]  /*ef90*/  LEA.HI.X R11, R8, R13, R9.reuse, 0x1, P2 ;  /* 0x0000000d080b7211 */ /* 0x100fe400010f0c09 */
[----:B------:R-:W-:-:S05]  /*efa0*/  PRMT R9, R3, 0x7610, R9 ;  /* 0x0000761003097816 */ /* 0x000fca0000000009 */
[----:B------:R0:W-:Y:S04]  /*efb0*/  @P1 STG.E.U16 desc[UR36][R6.64+0x1f2], R9 ;  /* 0x0001f20906001986 */ /* 0x0001e8000c101524 */
[----:B------:R-:W2:Y:S01]  /*efc0*/  @P4 LDG.E.LTC128B.U16 R23, desc[UR36][R10.64] ;  /* 0x000000240a174981 */ /* 0x000ea2000c1e1520 */
[----:B-1----:R-:W-:Y:S01]  /*efd0*/  IMAD.U32 R161, RZ, RZ, UR8 ;  /* 0x00000008ffa17e24 */ /* 0x002fe2000f8e00ff */
[----:B------:R-:W-:Y:S01]  /*efe0*/  MOV R164, UR9 ;  /* 0x0000000900a47c02 */ /* 0x000fe20008000f00 */
[----:B------:R-:W-:Y:S01]  /*eff0*/  IMAD.U32 R165, RZ, RZ, UR8 ;  /* 0x00000008ffa57e24 */ /* 0x000fe2000f8e00ff */
[----:B------:R-:W-:Y:S01]  /*f000*/  ISETP.GT.AND P2, PT, R0, 0x1, P0 ;  /* 0x000000010000780c */ /* 0x000fe20000744270 */
[----:B------:R-:W-:Y:S01]  /*f010*/  IMAD.SHL.U32 R161, R161, 0x100, RZ ;  /* 0x00000100a1a17824 */ /* 0x000fe200078e00ff */
[----:B------:R-:W-:Y:S01]  /*f020*/  BSSY B1, `(.L_x_288) ;  /* 0x0000011000017945 */ /* 0x000fe20003800000 */
[----:B0-----:R-:W-:Y:S01]  /*f030*/  IMAD.WIDE.U32 R8, R169, R14, R18 ;  /* 0x0000000ea9087225 */ /* 0x001fe200078e0012 */
[----:B------:R-:W-:-:S04]  /*f040*/  SHF.L.U64.HI R165, R165, 0x8, R164 ;  /* 0x00000008a5a57819 */ /* 0x000fc800000102a4 */
[----:B------:R-:W-:-:S03]  /*f050*/  IADD3 R9, R167, R9, RZ ;  /* 0x00000009a7097210 */ /* 0x000fc60007ffe0ff */
[----:B------:R-:W-:Y:S01]  /*f060*/  IMAD.WIDE.U32 R162, R22, UR43, R8 ;  /* 0x0000002b16a27c25 */ /* 0x000fe2000f8e0008 */
[----:B------:R-:W-:-:S03]  /*f070*/  IADD3 R8, P1, R161, R4, RZ ;  /* 0x00000004a1087210 */ /* 0x000fc60007f3e0ff */
[----:B------:R-:W-:Y:S01]  /*f080*/  IMAD.IADD R7, R159, 0x1, R163 ;  /* 0x000000019f077824 */ /* 0x000fe200078e02a3 */
[----:B------:R-:W-:Y:S02]  /*f090*/  IADD3.X R9, R165, R5, RZ, P1, !PT ;  /* 0x00000005a5097210 */ /* 0x000fe40000ffe4ff */
[----:B------:R-:W-:-:S04]  /*f0a0*/  LEA R6, P3, R162, R12, 0x1 ;  /* 0x0000000ca2067211 */ /* 0x000fc800078608ff */
[----:B------:R-:W-:Y:S01]  /*f0b0*/  LEA.HI.X R7, R162, R13, R7, 0x1, P3 ;  /* 0x0000000da2077211 */ /* 0x000fe200018f0c07 */
[----:B--2---:R-:W-:-:S05]  /*f0c0*/  HADD2.F32 R3, -RZ, R23.H0_H0 ;  /* 0x20000017ff037230 */ /* 0x004fca0000004100 */
[----:B------:R-:W-:-:S04]  /*f0d0*/  FMUL R3, R3, R16 ;  /* 0x0000001003037220 */ /* 0x000fc80000400000 */
[----:B------:R-:W-:-:S05]  /*f0e0*/  FFMA R3, R24, R2, R3 ;  /* 0x0000000218037223 */ /* 0x000fca0000000003 */
[----:B------:R-:W-:-:S05]  /*f0f0*/  F2FP.F16.F32.PACK_AB R3, RZ, R3 ;  /* 0x00000003ff03723e */ /* 0x000fca00000000ff */
[----:B------:R0:W-:Y:S01]  /*f100*/  @P4 STG.E.U16 desc[UR36][R8.64], R3 ;  /* 0x0000000308004986 */ /* 0x0001e2000c101524 */
[----:B------:R-:W-:Y:S05]  /*f110*/  @!P2 BRA `(.L_x_289) ;  /* 0x000000000004a947 */ /* 0x000fea0003800000 */
[----:B------:R1:W5:Y:S02]  /*f120*/  LDG.E.LTC128B.U16 R23, desc[UR36][R6.64+0x2] ;  /* 0x0000022406177981 */ /* 0x000364000c1e1520 */
.L_x_289:
[----:B------:R-:W-:Y:S05]  /*f130*/  BSYNC B1 ;  /* 0x0000000000017941 */ /* 0x000fea0003800000 */
.L_x_288:
[----:B0----5:R-:W-:Y:S01]  /*f140*/  HADD2.F32 R3, -RZ, R23.H0_H0 ;  /* 0x20000017ff037230 */ /* 0x021fe20000004100 */
[----:B------:R-:W-:Y:S01]  /*f150*/  ISETP.GT.AND P1, PT, R153, 0x88, PT ;  /* 0x000000889900780c */ /* 0x000fe20003f24270 */
[----:B------:R-:W-:Y:S01]  /*f160*/  IMAD.WIDE.U32 R14, R169, R14, R156 ;  /* 0x0000000ea90e7225 */ /* 0x000fe200078e009c */
[----:B------:R-:W-:Y:S03]  /*f170*/  BSSY B1, `(.L_x_290) ;  /* 0x0000010000017945 */ /* 0x000fe60003800000 */
[----:B------:R-:W-:Y:S01]  /*f180*/  FMUL R10, R3, R16 ;  /* 0x00000010030a7220 */ /* 0x000fe20000400000 */
[----:B------:R-:W-:Y:S01]  /*f190*/  IMAD.IADD R167, R167, 0x1, R15 ;  /* 0x00000001a7a77824 */ /* 0x000fe200078e020f */
[----:B------:R-:W-:Y:S02]  /*f1a0*/  IADD3 R154, P4, R154, R14, RZ ;  /* 0x0000000e9a9a7210 */ /* 0x000fe40007f9e0ff */
[----:B------:R-:W-:Y:S01]  /*f1b0*/  FFMA R10, R25, R2, R10 ;  /* 0x00000002190a7223 */ /* 0x000fe2000000000a */
[----:B------:R-:W-:-:S02]  /*f1c0*/  ISETP.GT.AND P3, PT, R0, RZ, P1 ;  /* 0x000000ff0000720c */ /* 0x000fc40000f64270 */
[--C-:B------:R-:W-:Y:S01]  /*f1d0*/  IMAD.X R20, R167, 0x1, R21.reuse, P4 ;  /* 0x00000001a7147824 */ /* 0x100fe200020e0615 */
[----:B------:R-:W-:Y:S02]  /*f1e0*/  IADD3 R14, P5, R18, R14, RZ ;  /* 0x0000000e120e7210 */ /* 0x000fe40007fbe0ff */
[----:B------:R-:W-:Y:S02]  /*f1f0*/  F2FP.F16.F32.PACK_AB R3, RZ, R10 ;  /* 0x0000000aff03723e */ /* 0x000fe400000000ff */
[C---:B------:R-:W-:Y:S02]  /*f200*/  LEA R10, P4, R154.reuse, R12, 0x1 ;  /* 0x0000000c9a0a7211 */ /* 0x040fe400078808ff */
[----:B------:R-:W-:Y:S02]  /*f210*/  PRMT R21, R3, 0x7610, R21 ;  /* 0x0000761003157816 */ /* 0x000fe40000000015 */
[----:B------:R-:W-:Y:S02]  /*f220*/  LEA.HI.X R11, R154, R13, R20, 0x1, P4 ;  /* 0x0000000d9a0b7211 */ /* 0x000fe400020f0c14 */
[----:B------:R-:W-:Y:S01]  /*f230*/  PRMT R3, R23, 0x7610, R3 ;  /* 0x0000761017037816 */ /* 0x000fe20000000003 */
[----:B------:R0:W-:Y:S01]  /*f240*/  @P2 STG.E.U16 desc[UR36][R8.64+0x2], R21 ;  /* 0x0000021508002986 */ /* 0x0001e2000c101524 */
[----:B------:R-:W-:Y:S05]  /*f250*/  @!P3 BRA `(.L_x_291) ;  /* 0x000000000004b947 */ /* 0x000fea0003800000 */
[----:B------:R2:W5:Y:S02]  /*f260*/  LDG.E.LTC128B.U16 R3, desc[UR36][R10.64] ;  /* 0x000000240a037981 */ /* 0x000564000c1e1520 */
.L_x_291:
[----:B------:R-:W-:Y:S05]  /*f270*/  BSYNC B1 ;  /* 0x0000000000017941 */ /* 0x000fea0003800000 */
.L_x_290:
[----:B--2--5:R-:W-:Y:S01]  /*f280*/  HADD2.F32 R11, -RZ, R3.H0_H0 ;  /* 0x20000003ff0b7230 */ /* 0x024fe20000004100 */
[----:B------:R-:W-:Y:S01]  /*f290*/  IADD3.X R15, R19, R167, RZ, P5, !PT ;  /* 0x000000a7130f7210 */ /* 0x000fe20002ffe4ff */
[----:B------:R-:W-:Y:S01]  /*f2a0*/  BSSY B1, `(.L_x_292) ;  /* 0x000000e000017945 */ /* 0x000fe20003800000 */
[----:B------:R-:W-:Y:S02]  /*f2b0*/  IADD3 R10, P2, R8, R160, RZ ;  /* 0x000000a0080a7210 */ /* 0x000fe40007f5e0ff */
[----:B------:R-:W-:Y:S01]  /*f2c0*/  FMUL R11, R11, R16 ;  /* 0x000000100b0b7220 */ /* 0x000fe20000400000 */
[----:B------:R-:W-:Y:S01]  /*f2d0*/  IMAD.WIDE.U32 R22, R22, UR43, R14 ;  /* 0x0000002b16167c25 */ /* 0x000fe2000f8e000e */
[----:B------:R-:W-:-:S03]  /*f2e0*/  ISETP.GT.AND P5, PT, R0, 0x1, P1 ;  /* 0x000000010000780c */ /* 0x000fc60000fa4270 */
[----:B------:R-:W-:Y:S01]  /*f2f0*/  FFMA R11, R26, R2, R11 ;  /* 0x000000021a0b7223 */ /* 0x000fe2000000000b */
[----:B------:R-:W-:Y:S01]  /*f300*/  IMAD.IADD R159, R159, 0x1, R23 ;  /* 0x000000019f9f7824 */ /* 0x000fe200078e0217 */
[----:B------:R-:W-:-:S03]  /*f310*/  LEA R12, P4, R22, R12, 0x1 ;  /* 0x0000000c160c7211 */ /* 0x000fc600078808ff */
[----:B------:R-:W-:Y:S01]  /*f320*/  F2FP.F16.F32.PACK_AB R14, RZ, R11 ;  /* 0x0000000bff0e723e */ /* 0x000fe200000000ff */
[----:B------:R-:W-:Y:S01]  /*f330*/  IMAD.X R11, R9, 0x1, R158, P2 ;  /* 0x00000001090b7824 */ /* 0x000fe200010e069e */
[----:B------:R-:W-:-:S04]  /*f340*/  LEA.HI.X R13, R22, R13, R159, 0x1, P4 ;  /* 0x0000000d160d7211 */ /* 0x000fc800020f0c9f */
[----:B------:R2:W-:Y:S01]  /*f350*/  @P3 STG.E.U16 desc[UR36][R10.64], R14 ;  /* 0x0000000e0a003986 */ /* 0x0005e2000c101524 */
[----:B------:R-:W-:Y:S05]  /*f360*/  @!P5 BRA `(.L_x_293) ;  /* 0x000000000004d947 */ /* 0x000fea0003800000 */
[----:B------:R3:W5:Y:S02]  /*f370*/  LDG.E.LTC128B.U16 R3, desc[UR36][R12.64+0x2] ;  /* 0x000002240c037981 */ /* 0x000764000c1e1520 */
.L_x_293:
[----:B------:R-:W-:Y:S05]  /*f380*/  BSYNC B1 ;  /* 0x0000000000017941 */ /* 0x000fea0003800000 */
.L_x_292:
[----:B-----5:R-:W-:Y:S01]  /*f390*/  HADD2.F32 R15, -RZ, R3.H0_H0 ;  /* 0x20000003ff0f7230 */ /* 0x020fe20000004100 */
[----:B------:R-:W-:Y:S01]  /*f3a0*/  ISETP.GT.AND P2, PT, R0, 0x8, P0 ;  /* 0x000000080000780c */ /* 0x000fe20000744270 */
[----:B------:R-:W-:Y:S03]  /*f3b0*/  BSSY B1, `(.L_x_294) ;  /* 0x0000007000017945 */ /* 0x000fe60003800000 */
[----:B--2---:R-:W-:-:S04]  /*f3c0*/  FMUL R14, R15, R16 ;  /* 0x000000100f0e7220 */ /* 0x004fc80000400000 */
[----:B------:R-:W-:-:S05]  /*f3d0*/  FFMA R14, R27, R2, R14 ;  /* 0x000000021b0e7223 */ /* 0x000fca000000000e */
[----:B------:R-:W-:-:S05]  /*f3e0*/  F2FP.F16.F32.PACK_AB R14, RZ, R14 ;  /* 0x0000000eff0e723e */ /* 0x000fca00000000ff */
[----:B------:R2:W-:Y:S01]  /*f3f0*/  @P5 STG.E.U16 desc[UR36][R10.64+0x2], R14 ;  /* 0x0000020e0a005986 */ /* 0x0005e2000c101524 */
[----:B------:R-:W-:Y:S05]  /*f400*/  @!P2 BRA `(.L_x_295) ;  /* 0x000000000004a947 */ /* 0x000fea0003800000 */
[----:B------:R4:W5:Y:S02]  /*f410*/  LDG.E.LTC128B.U16 R3, desc[UR36][R6.64+0x10] ;  /* 0x0000102406037981 */ /* 0x000964000c1e1520 */
.L_x_295:
[----:B------:R-:W-:Y:S05]  /*f420*/  BSYNC B1 ;  /* 0x0000000000017941 */ /* 0x000fea0003800000 */
.L_x_294:
[----:B--2--5:R-:W-:Y:S01]  /*f430*/  HADD2.F32 R11, -RZ, R3.H0_H0 ;  /* 0x20000003ff0b7230 */ /* 0x024fe20000004100 */
[----:B------:R-:W-:Y:S01]  /*f440*/  ISETP.GT.AND P3, PT, R0, 0x9, P0 ;  /* 0x000000090000780c */ /* 0x000fe20000764270 */
[----:B------:R-:W-:Y:S03]  /*f450*/  BSSY B1, `(.L_x_296) ;  /* 0x0000007000017945 */ /* 0x000fe60003800000 */
[----:B------:R-:W-:-:S04]  /*f460*/  FMUL R11, R11, R16 ;  /* 0x000000100b0b7220 */ /* 0x000fc80000400000 */
[----:B------:R-:W-:-:S05]  /*f470*/  FFMA R11, R28, R2, R11 ;  /* 0x000000021c0b7223 */ /* 0x000fca000000000b */
[----:B------:R-:W-:-:S05]  /*f480*/  F2FP.F16.F32.PACK_AB R11, RZ, R11 ;  /* 0x0000000bff0b723e */ /* 0x000fca00000000ff */
[----:B------:R2:W-:Y:S01]  /*f490*/  @P2 STG.E.U16 desc[UR36][R8.64+0x10], R11 ;  /* 0x0000100b08002986 */ /* 0x0005e2000c101524 */
[----:B------:R-:W-:Y:S05]  /*f4a0*/  @!P3 BRA `(.L_x_297) ;  /* 0x000000000004b947 */ /* 0x000fea0003800000 */
[----:B------:R0:W5:Y:S02]  /*f4b0*/  LDG.E.LTC128B.U16 R3, desc[UR36][R6.64+0x12] ;  /* 0x0000122406037981 */ /* 0x000164000c1e1520 */
.L_x_297:
[----:B------:R-:W-:Y:S05]  /*f4c0*/  BSYNC B1 ;  /* 0x0000000000017941 */ /* 0x000fea0003800000 */
.L_x_296:
        /* <DEDUP_REMOVED lines=9> */
.L_x_299:
[----:B------:R-:W-:Y:S05]  /*f560*/  BSYNC B1 ;  /* 0x0000000000017941 */ /* 0x000fea0003800000 */
.L_x_298:
[----:B-----5:R-:W-:Y:S01]  /*f570*/  HADD2.F32 R11, -RZ, R3.H0_H0 ;  /* 0x20000003ff0b7230 */ /* 0x020fe20000004100 */
[----:B--2---:R-:W-:Y:S01]  /*f580*/  IADD3 R10, P3, R160, R8, RZ ;  /* 0x00000008a00a7210 */ /* 0x004fe20007f7e0ff */
[----:B------:R-:W-:Y:S01]  /*f590*/  BSSY B1, `(.L_x_300) ;  /* 0x0000009000017945 */ /* 0x000fe20003800000 */
[----:B------:R-:W-:Y:S02]  /*f5a0*/  ISETP.GT.AND P2, PT, R0, 0x9, P1 ;  /* 0x000000090000780c */ /* 0x000fe40000f44270 */
[----:B------:R-:W-:-:S04]  /*f5b0*/  FMUL R11, R11, R16 ;  /* 0x000000100b0b7220 */ /* 0x000fc80000400000 */
[----:B------:R-:W-:-:S05]  /*f5c0*/  FFMA R11, R30, R2, R11 ;  /* 0x000000021e0b7223 */ /* 0x000fca000000000b */
[----:B------:R-:W-:Y:S02]  /*f5d0*/  F2FP.F16.F32.PACK_AB R14, RZ, R11 ;  /* 0x0000000bff0e723e */ /* 0x000fe400000000ff */
[----:B------:R-:W-:-:S05]  /*f5e0*/  IADD3.X R11, R158, R9, RZ, P3, !PT ;  /* 0x000000099e0b7210 */ /* 0x000fca0001ffe4ff */
[----:B------:R2:W-:Y:S01]  /*f5f0*/  @P4 STG.E.U16 desc[UR36][R10.64+0x10], R14 ;  /* 0x0000100e0a004986 */ /* 0x0005e2000c101524 */
[----:B------:R-:W-:Y:S05]  /*f600*/  @!P2 BRA `(.L_x_301) ;  /* 0x000000000004a947 */ /* 0x000fea0003800000 */
[----:B------:R0:W5:Y:S02]  /*f610*/  LDG.E.LTC128B.U16 R3, desc[UR36][R12.64+0x12] ;  /* 0x000012240c037981 */ /* 0x000164000c1e1520 */
.L_x_301:
[----:B------:R-:W-:Y:S05]  /*f620*/  BSYNC B1 ;  /* 0x0000000000017941 */ /* 0x000fea0003800000 */
.L_x_300:
[----:B--2--5:R-:W-:Y:S01]  /*f630*/  HADD2.F32 R11, -RZ, R3.H0_H0 ;  /* 0x20000003ff0b7230 */ /* 0x024fe20000004100 */
[----:B------:R-:W-:Y:S01]  /*f640*/  IADD3 R160, P3, P4, R160, R4, R161 ;  /* 0x00000004a0a07210 */ /* 0x000fe20007c7e0a1 */
[----:B------:R-:W-:Y:S01]  /*f650*/  BSSY B1, `(.L_x_302) ;  /* 0x0000009000017945 */ /* 0x000fe20003800000 */
[----:B------:R-:W-:Y:S02]  /*f660*/  ISETP.GT.AND P5, PT, R0, 0x10, P0 ;  /* 0x000000100000780c */ /* 0x000fe400007a4270 */
[----:B------:R-:W-:Y:S01]  /*f670*/  FMUL R10, R11, R16 ;  /* 0x000000100b0a7220 */ /* 0x000fe20000400000 */
[----:B------:R-:W-:-:S03]  /*f680*/  IADD3.X R161, R158, R5, R165, P3, P4 ;  /* 0x000000059ea17210 */ /* 0x000fc60001fe84a5 */
[----:B------:R-:W-:-:S05]  /*f690*/  FFMA R10, R31, R2, R10 ;  /* 0x000000021f0a7223 */ /* 0x000fca000000000a */
[----:B------:R-:W-:-:S05]  /*f6a0*/  F2FP.F16.F32.PACK_AB R10, RZ, R10 ;  /* 0x0000000aff0a723e */ /* 0x000fca00000000ff */
[----:B------:R2:W-:Y:S01]  /*f6b0*/  @P2 STG.E.U16 desc[UR36][R160.64+0x12], R10 ;  /* 0x0000120aa0002986 */ /* 0x0005e2000c101524 */
[----:B------:R-:W-:Y:S05]  /*f6c0*/  @!P5 BRA `(.L_x_303) ;  /* 0x000000000004d947 */ /* 0x000fea0003800000 */
[----:B------:R0:W5:Y:S02]  /*f6d0*/  LDG.E.LTC128B.U16 R3, desc[UR36][R6.64+0x20] ;  /* 0x0000202406037981 */ /* 0x000164000c1e1520 */
.L_x_303:
[----:B------:R-:W-:Y:S05]  /*f6e0*/  BSYNC B1 ;  /* 0x0000000000017941 */ /* 0x000fea0003800000 */
.L_x_302:
[----:B-----5:R-:W-:Y:S01]  /*f6f0*/  HADD2.F32 R5, -RZ, R3.H0_H0 ;  /* 0x20000003ff057230 */ /* 0x020fe20000004100 */
        /* <DEDUP_REMOVED lines=8> */
.L_x_305:
[----:B------:R-:W-:Y:S05]  /*f780*/  BSYNC B1 ;  /* 0x0000000000017941 */ /* 0x000fea0003800000 */
.L_x_304:
[----:B0----5:R-:W-:Y:S01]  /*f790*/  HADD2.F32 R5, -RZ, R3.H0_H0 ;  /* 0x20000003ff057230 */ /* 0x021fe20000004100 */
        /* <DEDUP_REMOVED lines=8> */
.L_x_307:
[----:B------:R-:W-:Y:S05]  /*f820*/  BSYNC B1 ;  /* 0x0000000000017941 */ /* 0x000fea0003800000 */
.L_x_306:
[----:B-----5:R-:W-:Y:S01]  /*f830*/  HADD2.F32 R5, -RZ, R3.H0_H0 ;  /* 0x20000003ff057230 */ /* 0x020fe20000004100 */
[----:B------:R-:W-:Y:S01]  /*f840*/  ISETP.GT.AND P2, PT, R0, 0x11, P1 ;  /* 0x000000110000780c */ /* 0x000fe20000f44270 */
[----:B0-----:R-:W-:Y:S01]  /*f850*/  @P3 IMAD.MOV.U32 R4, RZ, RZ, R160 ;  /* 0x000000ffff043224 */ /* 0x001fe200078e00a0 */
[----:B------:R-:W-:Y:S02]  /*f860*/  BSSY B1, `(.L_x_308) ;  /* 0x0000009000017945 */ /* 0x000fe40003800000 */
[----:B------:R-:W-:-:S04]  /*f870*/  FMUL R5, R5, R16 ;  /* 0x0000001005057220 */ /* 0x000fc80000400000 */
[----:B------:R-:W-:-:S05]  /*f880*/  FFMA R5, R34, R2, R5 ;  /* 0x0000000222057223 */ /* 0x000fca0000000005 */
[----:B------:R-:W-:-:S04]  /*f890*/  F2FP.F16.F32.PACK_AB R5, RZ, R5 ;  /* 0x00000005ff05723e */ /* 0x000fc800000000ff */
[----:B--2---:R-:W-:Y:S01]  /*f8a0*/  PRMT R10, R5, 0x7610, R10 ;  /* 0x00007610050a7816 */ /* 0x004fe2000000000a */
[----:B------:R-:W-:-:S05]  /*f8b0*/  @P3 IMAD.MOV.U32 R5, RZ, RZ, R161 ;  /* 0x000000ffff053224 */ /* 0x000fca00078e00a1 */
[----:B------:R0:W-:Y:S01]  /*f8c0*/  @P3 STG.E.U16 desc[UR36][R4.64+0x20], R10 ;  /* 0x0000200a04003986 */ /* 0x0001e2000c101524 */
[----:B------:R-:W-:Y:S05]  /*f8d0*/  @!P2 BRA `(.L_x_309) ;  /* 0x000000000004a947 */ /* 0x000fea0003800000 */
[----:B------:R2:W5:Y:S02]  /*f8e0*/  LDG.E.LTC128B.U16 R3, desc[UR36][R12.64+0x22] ;  /* 0x000022240c037981 */ /* 0x000564000c1e1520 */
.L_x_309:
[----:B------:R-:W-:Y:S05]  /*f8f0*/  BSYNC B1 ;  /* 0x0000000000017941 */ /* 0x000fea0003800000 */
.L_x_308:
[----:B0----5:R-:W-:Y:S01]  /*f900*/  HADD2.F32 R5, -RZ, R3.H0_H0 ;  /* 0x20000003ff057230 */ /* 0x021fe20000004100 */
[----:B------:R-:W-:Y:S01]  /*f910*/  ISETP.GT.AND P3, PT, R0, 0x18, P0 ;  /* 0x000000180000780c */ /* 0x000fe20000764270 */
[----:B------:R-:W-:Y:S03]  /*f920*/  BSSY B1, `(.L_x_310) ;  /* 0x000000a000017945 */ /* 0x000fe60003800000 */
[----:B------:R-:W-:Y:S01]  /*f930*/  FMUL R4, R5, R16 ;  /* 0x0000001005047220 */ /* 0x000fe20000400000 */
[----:B------:R-:W-:-:S03]  /*f940*/  @P2 IMAD.MOV.U32 R5, RZ, RZ, R161 ;  /* 0x000000ffff052224 */ /* 0x000fc600078e00a1 */
[----:B------:R-:W-:-:S05]  /*f950*/  FFMA R4, R35, R2, R4 ;  /* 0x0000000223047223 */ /* 0x000fca0000000004 */
[----:B------:R-:W-:-:S04]  /*f960*/  F2FP.F16.F32.PACK_AB R4, RZ, R4 ;  /* 0x00000004ff04723e */ /* 0x000fc800000000ff */
[----:B------:R-:W-:Y:S02]  /*f970*/  PRMT R10, R4, 0x7610, R10 ;  /* 0x00007610040a7816 */ /* 0x000fe4000000000a */
[----:B------:R-:W-:-:S05]  /*f980*/  @P2 MOV R4, R160 ;  /* 0x000000a000042202 */ /* 0x000fca0000000f00 */
[----:B------:R0:W-:Y:S01]  /*f990*/  @P2 STG.E.U16 desc[UR36][R4.64+0x22], R10 ;  /* 0x0000220a04002986 */ /* 0x0001e2000c101524 */
[----:B------:R-:W-:Y:S05]  /*f9a0*/  @!P3 BRA `(.L_x_311) ;  /* 0x000000000004b947 */ /* 0x000fea0003800000 */
[----:B------:R0:W5:Y:S02]  /*f9b0*/  LDG.E.LTC128B.U16 R3, desc[UR36][R6.64+0x30] ;  /* 0x0000302406037981 */ /* 0x000164000c1e1520 */
.L_x_311:
[----:B------:R-:W-:Y:S05]  /*f9c0*/  BSYNC B1 ;  /* 0x0000000000017941 */ /* 0x000fea0003800000 */
.L_x_310:
        /* <DEDUP_REMOVED lines=9> */
.L_x_313:
[----:B------:R-:W-:Y:S05]  /*fa60*/  BSYNC B1 ;  /* 0x0000000000017941 */ /* 0x000fea0003800000 */
.L_x_312:
        /* <DEDUP_REMOVED lines=9> */
.L_x_315:
[----:B------:R-:W-:Y:S05]  /*fb00*/  BSYNC B1 ;  /* 0x0000000000017941 */ /* 0x000fea0003800000 */
.L_x_314:
[----:B-----5:R-:W-:Y:S01]  /*fb10*/  HADD2.F32 R5, -RZ, R3.H0_H0 ;  /* 0x20000003ff057230 */ /* 0x020fe20000004100 */
[----:B------:R-:W-:Y:S01]  /*fb20*/  ISETP.GT.AND P2, PT, R0, 0x19, P1 ;  /* 0x000000190000780c */ /* 0x000fe20000f44270 */
[----:B0-----:R-:W-:Y:S01]  /*fb30*/  @P3 IMAD.MOV.U32 R4, RZ, RZ, R160 ;  /* 0x000000ffff043224 */ /* 0x001fe200078e00a0 */
[----:B------:R-:W-:Y:S02]  /*fb40*/  BSSY B1, `(.L_x_316) ;  /* 0x0000009000017945 */ /* 0x000fe40003800000 */
[----:B------:R-:W-:-:S04]  /*fb50*/  FMUL R5, R5, R16 ;  /* 0x0000001005057220 */ /* 0x000fc80000400000 */
[----:B------:R-:W-:-:S05]  /*fb60*/  FFMA R5, R38, R2, R5 ;  /* 0x0000000226057223 */ /* 0x000fca0000000005 */
[----:B------:R-:W-:-:S04]  /*fb70*/  F2FP.F16.F32.PACK_AB R5, RZ, R5 ;  /* 0x00000005ff05723e */ /* 0x000fc800000000ff */
[----:B------:R-:W-:Y:S02]  /*fb80*/  PRMT R10, R5, 0x7610, R10 ;  /* 0x00007610050a7816 */ /* 0x000fe4000000000a */
[----:B------:R-:W-:-:S05]  /*fb90*/  @P3 MOV R5, R161 ;  /* 0x000000a100053202 */ /* 0x000fca0000000f00 */
[----:B------:R0:W-:Y:S01]  /*fba0*/  @P3 STG.E.U16 desc[UR36][R4.64+0x30], R10 ;  /* 0x0000300a04003986 */ /* 0x0001e2000c101524 */
[----:B------:R-:W-:Y:S05]  /*fbb0*/  @!P2 BRA `(.L_x_317) ;  /* 0x000000000004a947 */ /* 0x000fea0003800000 */
[----:B------:R0:W5:Y:S02]  /*fbc0*/  LDG.E.LTC128B.U16 R3, desc[UR36][R12.64+0x32] ;  /* 0x000032240c037981 */ /* 0x000164000c1e1520 */
.L_x_317:
[----:B------:R-:W-:Y:S05]  /*fbd0*/  BSYNC B1 ;  /* 0x0000000000017941 */ /* 0x000fea0003800000 */
.L_x_316:
[----:B0----5:R-:W-:Y:S01]  /*fbe0*/  HADD2.F32 R5, -RZ, R3.H0_H0 ;  /* 0x20000003ff057230 */ /* 0x021fe20000004100 */
[----:B------:R-:W-:Y:S01]  /*fbf0*/  ISETP.GT.AND P3, PT, R0, 0x20, P0 ;  /* 0x000000200000780c */ /* 0x000fe20000764270 */
[----:B------:R-:W-:Y:S03]  /*fc00*/  BSSY B1, `(.L_x_318) ;  /* 0x000000a000017945 */ /* 0x000fe60003800000 */
[----:B------:R-:W-:Y:S01]  /*fc10*/  FMUL R4, R5, R16 ;  /* 0x0000001005047220 */ /* 0x000fe20000400000 */
[----:B------:R-:W-:-:S03]  /*fc20*/  @P2 IMAD.MOV.U32 R5, RZ, RZ, R161 ;  /* 0x000000ffff052224 */ /* 0x000fc600078e00a1 */
[----:B------:R-:W-:-:S05]  /*fc30*/  FFMA R4, R39, R2, R4 ;  /* 0x0000000227047223 */ /* 0x000fca0000000004 */
[----:B------:R-:W-:-:S04]  /*fc40*/  F2FP.F16.F32.PACK_AB R4, RZ, R4 ;  /* 0x00000004ff04723e */ /* 0x000fc800000000ff */
[----:B------:R-:W-:Y:S01]  /*fc50*/  PRMT R10, R4, 0x7610, R10 ;  /* 0x00007610040a7816 */ /* 0x000fe2000000000a */
[----:B------:R-:W-:-:S05]  /*fc60*/  @P2 IMAD.MOV.U32 R4, RZ, RZ, R160 ;  /* 0x000000ffff042224 */ /* 0x000fca00078e00a0 */
[----:B------:R0:W-:Y:S01]  /*fc70*/  @P2 STG.E.U16 desc[UR36][R4.64+0x32], R10 ;  /* 0x0000320a04002986 */ /* 0x0001e2000c101524 */
[----:B------:R-:W-:Y:S05]  /*fc80*/  @!P3 BRA `(.L_x_319) ;  /* 0x000000000004b947 */ /* 0x000fea0003800000 */
[----:B------:R0:W5:Y:S02]  /*fc90*/  LDG.E.LTC128B.U16 R3, desc[UR36][R6.64+0x40] ;  /* 0x0000402406037981 */ /* 0x000164000c1e1520 */
.L_x_319:
[----:B------:R-:W-:Y:S05]  /*fca0*/  BSYNC B1 ;  /* 0x0000000000017941 */ /* 0x000fea0003800000 */
.L_x_318:
        /* <DEDUP_REMOVED lines=9> */
.L_x_321:
[----:B------:R-:W-:Y:S05]  /*fd40*/  BSYNC B1 ;  /* 0x0000000000017941 */ /* 0x000fea0003800000 */
.L_x_320:
        /* <DEDUP_REMOVED lines=9> */
.L_x_323:
[----:B------:R-:W-:Y:S05]  /*fde0*/  BSYNC B1 ;  /* 0x0000000000017941 */ /* 0x000fea0003800000 */
.L_x_322:
[----:B-----5:R-:W-:Y:S01]  /*fdf0*/  HADD2.F32 R5, -RZ, R3.H0_H0 ;  /* 0x20000003ff057230 */ /* 0x020fe20000004100 */
[----:B0-----:R-:W-:Y:S01]  /*fe00*/  @P3 MOV R4, R160 ;  /* 0x000000a000043202 */ /* 0x001fe20000000f00 */
[----:B------:R-:W-:Y:S01]  /*fe10*/  BSSY B1, `(.L_x_324) ;  /* 0x000000a000017945 */ /* 0x000fe20003800000 */
[----:B------:R-:W-:Y:S02]  /*fe20*/  ISETP.GT.AND P2, PT, R0, 0x21, P1 ;  /* 0x000000210000780c */ /* 0x000fe40000f44270 */
[----:B------:R-:W-:-:S04]  /*fe30*/  FMUL R5, R5, R16 ;  /* 0x0000001005057220 */ /* 0x000fc80000400000 */
[----:B------:R-:W-:-:S05]  /*fe40*/  FFMA R5, R42, R2, R5 ;  /* 0x000000022a057223 */ /* 0x000fca0000000005 */
[----:B------:R-:W-:-:S04]  /*fe50*/  F2FP.F16.F32.PACK_AB R5, RZ, R5 ;  /* 0x00000005ff05723e */ /* 0x000fc800000000ff */
[----:B------:R-:W-:Y:S01]  /*fe60*/  PRMT R10, R5, 0x7610, R10 ;  /* 0x00007610050a7816 */ /* 0x000fe2000000000a */
[----:B------:R-:W-:-:S05]  /*fe70*/  @P3 IMAD.MOV.U32 R5, RZ, RZ, R161 ;  /* 0x000000ffff053224 */ /* 0x000fca00078e00a1 */
[----:B------:R0:W-:Y:S01]  /*fe80*/  @P3 STG.E.U16 desc[UR36][R4.64+0x40], R10 ;  /* 0x0000400a04003986 */ /* 0x0001e2000c101524 */
[----:B------:R-:W-:Y:S05]  /*fe90*/  @!P2 BRA `(.L_x_325) ;  /* 0x000000000004a947 */ /* 0x000fea0003800000 */
[----:B------:R0:W5:Y:S02]  /*fea0*/  LDG.E.LTC128B.U16 R3, desc[UR36][R12.64+0x42] ;  /* 0x000042240c037981 */ /* 0x000164000c1e1520 */
.L_x_325:
[----:B------:R-:W-:Y:S05]  /*feb0*/  BSYNC B1 ;  /* 0x0000000000017941 */ /* 0x000fea0003800000 */
.L_x_324:
[----:B0----5:R-:W-:Y:S01]  /*fec0*/  HADD2.F32 R5, -RZ, R3.H0_H0 ;  /* 0x20000003ff057230 */ /* 0x021fe20000004100 */
[----:B------:R-:W-:Y:S01]  /*fed0*/  ISETP.GT.AND P3, PT, R0, 0x28, P0 ;  /* 0x000000280000780c */ /* 0x000fe20000764270 */
[----:B------:R-:W-:Y:S03]  /*fee0*/  BSSY B1, `(.L_x_326) ;  /* 0x000000a000017945 */ /* 0x000fe60003800000 */
[----:B------:R-:W-:Y:S01]  /*fef0*/  FMUL R4, R5, R16 ;  /* 0x0000001005047220 */ /* 0x000fe20000400000 */
[----:B------:R-:W-:-:S03]  /*ff00*/  @P2 MOV R5, R161 ;  /* 0x000000a100052202 */ /* 0x000fc60000000f00 */
[----:B------:R-:W-:-:S05]  /*ff10*/  FFMA R4, R43, R2, R4 ;  /* 0x000000022b047223 */ /* 0x000fca0000000004 */
[----:B------:R-:W-:-:S04]  /*ff20*/  F2FP.F16.F32.PACK_AB R4, RZ, R4 ;  /* 0x00000004ff04723e */ /* 0x000fc800000000ff */
[----:B------:R-:W-:Y:S01]  /*ff30*/  PRMT R10, R4, 0x7610, R10 ;  /* 0x00007610040a7816 */ /* 0x000fe2000000000a */
[----:B------:R-:W-:-:S05]  /*ff40*/  @P2 IMAD.MOV.U32 R4, RZ, RZ, R160 ;  /* 0x000000ffff042224 */ /* 0x000fca00078e00a0 */
[----:B------:R0:W-:Y:S01]  /*ff50*/  @P2 STG.E.U16 desc[UR36][R4.64+0x42], R10 ;  /* 0x0000420a04002986 */ /* 0x0001e2000c101524 */
[----:B------:R-:W-:Y:S05]  /*ff60*/  @!P3 BRA `(.L_x_327) ;  /* 0x000000000004b947 */ /* 0x000fea0003800000 */
[----:B------:R0:W5:Y:S02]  /*ff70*/  LDG.E.LTC128B.U16 R3, desc[UR36][R6.64+0x50] ;  /* 0x0000502406037981 */ /* 0x000164000c1e1520 */
.L_x_327:
[----:B------:R-:W-:Y:S05]  /*ff80*/  BSYNC B1 ;  /* 0x0000000000017941 */ /* 0x000fea0003800000 */
.L_x_326:
        /* <DEDUP_REMOVED lines=9> */
.L_x_329:
[----:B------:R-:W-:Y:S05]  /*10020*/  BSYNC B1 ;  /* 0x0000000000017941 */ /* 0x000fea0003800000 */
.L_x_328:
        /* <DEDUP_REMOVED lines=9> */
.L_x_331:
[----:B------:R-:W-:Y:S05]  /*100c0*/  BSYNC B1 ;  /* 0x0000000000017941 */ /* 0x000fea0003800000 */
.L_x_330:
[----:B-----5:R-:W-:Y:S01]  /*100d0*/  HADD2.F32 R5, -RZ, R3.H0_H0 ;  /* 0x20000003ff057230 */ /* 0x020fe20000004100 */
[----:B------:R-:W-:Y:S01]  /*100e0*/  ISETP.GT.AND P2, PT, R0, 0x29, P1 ;  /* 0x000000290000780c */ /* 0x000fe20000f44270 */
[----:B0-----:R-:W-:Y:S01]  /*100f0*/  @P3 IMAD.MOV.U32 R4, RZ, RZ, R160 ;  /* 0x000000ffff043224 */ /* 0x001fe200078e00a0 */
[----:B------:R-:W-:Y:S02]  /*10100*/  BSSY B1, `(.L_x_332) ;  /* 0x0000009000017945 */ /* 0x000fe40003800000 */
        /* <DEDUP_REMOVED lines=8> */
.L_x_333:
[----:B------:R-:W-:Y:S05]  /*10190*/  BSYNC B1 ;  /* 0x0000000000017941 */ /* 0x000fea0003800000 */
.L_x_332:
        /* <DEDUP_REMOVED lines=12> */
.L_x_335:
[----:B------:R-:W-:Y:S05]  /*10260*/  BSYNC B1 ;  /* 0x0000000000017941 */ /* 0x000fea0003800000 */
.L_x_334:
        /* <DEDUP_REMOVED lines=9> */
.L_x_337:
[----:B------:R-:W-:Y:S05]  /*10300*/  BSYNC B1 ;  /* 0x0000000000017941 */ /* 0x000fea0003800000 */
.L_x_336:
        /* <DEDUP_REMOVED lines=9> */
.L_x_339:
[----:B------:R-:W-:Y:S05]  /*103a0*/  BSYNC B1 ;  /* 0x0000000000017941 */ /* 0x000fea0003800000 */
.L_x_338:
        /* <DEDUP_REMOVED lines=12> */
.L_x_341:
[----:B------:R-:W-:Y:S05]  /*10470*/  BSYNC B1 ;  /* 0x0000000000017941 */ /* 0x000fea0003800000 */
.L_x_340:
        /* <DEDUP_REMOVED lines=12> */
.L_x_343:
[----:B------:R-:W-:Y:S05]  /*10540*/  BSYNC B1 ;  /* 0x0000000000017941 */ /* 0x000fea0003800000 */
.L_x_342:
        /* <DEDUP_REMOVED lines=9> */
.L_x_345:
[----:B------:R-:W-:Y:S05]  /*105e0*/  BSYNC B1 ;  /* 0x0000000000017941 */ /* 0x000fea0003800000 */
.L_x_344:
        /* <DEDUP_REMOVED lines=9> */
.L_x_347:
[----:B------:R-:W-:Y:S05]  /*10680*/  BSYNC B1 ;  /* 0x0000000000017941 */ /* 0x000fea0003800000 */
.L_x_346:
        /* <DEDUP_REMOVED lines=12> */
.L_x_349:
[----:B------:R-:W-:Y:S05]  /*10750*/  BSYNC B1 ;  /* 0x0000000000017941 */ /* 0x000fea0003800000 */
.L_x_348:
        /* <DEDUP_REMOVED lines=12> */
.L_x_351:
[----:B------:R-:W-:Y:S05]  /*10820*/  BSYNC B1 ;  /* 0x0000000000017941 */ /* 0x000fea0003800000 */
.L_x_350:
        /* <DEDUP_REMOVED lines=9> */
.L_x_353:
[----:B------:R-:W-:Y:S05]  /*108c0*/  BSYNC B1 ;  /* 0x0000000000017941 */ /* 0x000fea0003800000 */
.L_x_352:
        /* <DEDUP_REMOVED lines=9> */
.L_x_355:
[----:B------:R-:W-:Y:S05]  /*10960*/  BSYNC B1 ;  /* 0x0000000000017941 */ /* 0x000fea0003800000 */
.L_x_354:
        /* <DEDUP_REMOVED lines=12> */
.L_x_357:
[----:B------:R-:W-:Y:S05]  /*10a30*/  BSYNC B1 ;  /* 0x0000000000017941 */ /* 0x000fea0003800000 */
.L_x_356:
        /* <DEDUP_REMOVED lines=12> */
.L_x_359:
[----:B------:R-:W-:Y:S05]  /*10b00*/  BSYNC B1 ;  /* 0x0000000000017941 */ /* 0x000fea0003800000 */
.L_x_358:
        /* <DEDUP_REMOVED lines=9> */
.L_x_361:
[----:B------:R-:W-:Y:S05]  /*10ba0*/  BSYNC B1 ;  /* 0x0000000000017941 */ /* 0x000fea0003800000 */
.L_x_360:
        /* <DEDUP_REMOVED lines=9> */
.L_x_363:
[----:B------:R-:W-:Y:S05]  /*10c40*/  BSYNC B1 ;  /* 0x0000000000017941 */ /* 0x000fea0003800000 */
.L_x_362:
        /* <DEDUP_REMOVED lines=12> */
.L_x_365:
[----:B------:R-:W-:Y:S05]  /*10d10*/  BSYNC B1 ;  /* 0x0000000000017941 */ /* 0x000fea0003800000 */
.L_x_364:
        /* <DEDUP_REMOVED lines=12> */
.L_x_367:
[----:B------:R-:W-:Y:S05]  /*10de0*/  BSYNC B1 ;  /* 0x0000000000017941 */ /* 0x000fea0003800000 */
.L_x_366:
        /* <DEDUP_REMOVED lines=9> */
.L_x_369:
[----:B------:R-:W-:Y:S05]  /*10e80*/  BSYNC B1 ;  /* 0x0000000000017941 */ /* 0x000fea0003800000 */
.L_x_368:
        /* <DEDUP_REMOVED lines=9> */
.L_x_371:
[----:B------:R-:W-:Y:S05]  /*10f20*/  BSYNC B1 ;  /* 0x0000000000017941 */ /* 0x000fea0003800000 */
.L_x_370:
        /* <DEDUP_REMOVED lines=12> */
.L_x_373:
[----:B------:R-:W-:Y:S05]  /*10ff0*/  BSYNC B1 ;  /* 0x0000000000017941 */ /* 0x000fea0003800000 */
.L_x_372:
        /* <DEDUP_REMOVED lines=12> */
.L_x_375:
[----:B------:R-:W-:Y:S05]  /*110c0*/  BSYNC B1 ;  /* 0x0000000000017941 */ /* 0x000fea0003800000 */
.L_x_374:
        /* <DEDUP_REMOVED lines=9> */
.L_x_377:
[----:B------:R-:W-:Y:S05]  /*11160*/  BSYNC B1 ;  /* 0x0000000000017941 */ /* 0x000fea0003800000 */
.L_x_376:
        /* <DEDUP_REMOVED lines=9> */
.L_x_379:
[----:B------:R-:W-:Y:S05]  /*11200*/  BSYNC B1 ;  /* 0x0000000000017941 */ /* 0x000fea0003800000 */
.L_x_378:
        /* <DEDUP_REMOVED lines=12> */
.L_x_381:
[----:B------:R-:W-:Y:S05]  /*112d0*/  BSYNC B1 ;  /* 0x0000000000017941 */ /* 0x000fea0003800000 */
.L_x_380:
        /* <DEDUP_REMOVED lines=12> */
.L_x_383:
[----:B------:R-:W-:Y:S05]  /*113a0*/  BSYNC B1 ;  /* 0x0000000000017941 */ /* 0x000fea0003800000 */
.L_x_382:
        /* <DEDUP_REMOVED lines=9> */
.L_x_385:
[----:B------:R-:W-:Y:S05]  /*11440*/  BSYNC B1 ;  /* 0x0000000000017941 */ /* 0x000fea0003800000 */
.L_x_384:
        /* <DEDUP_REMOVED lines=9> */
.L_x_387:
[----:B------:R-:W-:Y:S05]  /*114e0*/  BSYNC B1 ;  /* 0x0000000000017941 */ /* 0x000fea0003800000 */
.L_x_386:
        /* <DEDUP_REMOVED lines=12> */
.L_x_389:
[----:B------:R-:W-:Y:S05]  /*115b0*/  BSYNC B1 ;  /* 0x0000000000017941 */ /* 0x000fea0003800000 */
.L_x_388:
        /* <DEDUP_REMOVED lines=12> */
.L_x_391:
[----:B------:R-:W-:Y:S05]  /*11680*/  BSYNC B1 ;  /* 0x0000000000017941 */ /* 0x000fea0003800000 */
.L_x_390:
        /* <DEDUP_REMOVED lines=9> */
.L_x_393:
[----:B------:R-:W-:Y:S05]  /*11720*/  BSYNC B1 ;  /* 0x0000000000017941 */ /* 0x000fea0003800000 */
.L_x_392:
        /* <DEDUP_REMOVED lines=9> */
.L_x_395:
[----:B------:R-:W-:Y:S05]  /*117c0*/  BSYNC B1 ;  /* 0x0000000000017941 */ /* 0x000fea0003800000 */
.L_x_394:
        /* <DEDUP_REMOVED lines=12> */
.L_x_397:
[----:B------:R-:W-:Y:S05]  /*11890*/  BSYNC B1 ;  /* 0x0000000000017941 */ /* 0x000fea0003800000 */
.L_x_396:
        /* <DEDUP_REMOVED lines=12> */
.L_x_399:
[----:B------:R-:W-:Y:S05]  /*11960*/  BSYNC B1 ;  /* 0x0000000000017941 */ /* 0x000fea0003800000 */
.L_x_398:
        /* <DEDUP_REMOVED lines=9> */
.L_x_401:
[----:B------:R-:W-:Y:S05]  /*11a00*/  BSYNC B1 ;  /* 0x0000000000017941 */ /* 0x000fea0003800000 */
.L_x_400:
        /* <DEDUP_REMOVED lines=9> */
.L_x_403:
[----:B------:R-:W-:Y:S05]  /*11aa0*/  BSYNC B1 ;  /* 0x0000000000017941 */ /* 0x000fea0003800000 */
.L_x_402:
        /* <DEDUP_REMOVED lines=12> */
.L_x_405:
[----:B------:R-:W-:Y:S05]  /*11b70*/  BSYNC B1 ;  /* 0x0000000000017941 */ /* 0x000fea0003800000 */
.L_x_404:
        /* <DEDUP_REMOVED lines=12> */
.L_x_407:
[----:B------:R-:W-:Y:S05]  /*11c40*/  BSYNC B1 ;  /* 0x0000000000017941 */ /* 0x000fea0003800000 */
.L_x_406:
        /* <DEDUP_REMOVED lines=9> */
.L_x_409:
[----:B------:R-:W-:Y:S05]  /*11ce0*/  BSYNC B1 ;  /* 0x0000000000017941 */ /* 0x000fea0003800000 */
.L_x_408:
        /* <DEDUP_REMOVED lines=9> */
.L_x_411:
[----:B------:R-:W-:Y:S05]  /*11d80*/  BSYNC B1 ;  /* 0x0000000000017941 */ /* 0x000fea0003800000 */
.L_x_410:
        /* <DEDUP_REMOVED lines=12> */
.L_x_413:
[----:B------:R-:W-:Y:S05]  /*11e50*/  BSYNC B1 ;  /* 0x0000000000017941 */ /* 0x000fea0003800000 */
.L_x_412:
        /* <DEDUP_REMOVED lines=12> */
.L_x_415:
[----:B------:R-:W-:Y:S05]  /*11f20*/  BSYNC B1 ;  /* 0x0000000000017941 */ /* 0x000fea0003800000 */
.L_x_414:
        /* <DEDUP_REMOVED lines=9> */
.L_x_417:
[----:B------:R-:W-:Y:S05]  /*11fc0*/  BSYNC B1 ;  /* 0x0000000000017941 */ /* 0x000fea0003800000 */
.L_x_416:
        /* <DEDUP_REMOVED lines=9> */
.L_x_419:
[----:B------:R-:W-:Y:S05]  /*12060*/  BSYNC B1 ;  /* 0x0000000000017941 */ /* 0x000fea0003800000 */
.L_x_418:
        /* <DEDUP_REMOVED lines=12> */
.L_x_421:
[----:B------:R-:W-:Y:S05]  /*12130*/  BSYNC B1 ;  /* 0x0000000000017941 */ /* 0x000fea0003800000 */
.L_x_420:
        /* <DEDUP_REMOVED lines=12> */
.L_x_423:
[----:B------:R-:W-:Y:S05]  /*12200*/  BSYNC B1 ;  /* 0x0000000000017941 */ /* 0x000fea0003800000 */
.L_x_422:
        /* <DEDUP_REMOVED lines=9> */
.L_x_425:
[----:B------:R-:W-:Y:S05]  /*122a0*/  BSYNC B1 ;  /* 0x0000000000017941 */ /* 0x000fea0003800000 */
.L_x_424:
        /* <DEDUP_REMOVED lines=9> */
.L_x_427:
[----:B------:R-:W-:Y:S05]  /*12340*/  BSYNC B1 ;  /* 0x0000000000017941 */ /* 0x000fea0003800000 */
.L_x_426:
        /* <DEDUP_REMOVED lines=12> */
.L_x_429:
[----:B------:R-:W-:Y:S05]  /*12410*/  BSYNC B1 ;  /* 0x0000000000017941 */ /* 0x000fea0003800000 */
.L_x_428:
        /* <DEDUP_REMOVED lines=12> */
.L_x_431:
[----:B------:R-:W-:Y:S05]  /*124e0*/  BSYNC B1 ;  /* 0x0000000000017941 */ /* 0x000fea0003800000 */
.L_x_430:
        /* <DEDUP_REMOVED lines=9> */
.L_x_433:
[----:B------:R-:W-:Y:S05]  /*12580*/  BSYNC B1 ;  /* 0x0000000000017941 */ /* 0x000fea0003800000 */
.L_x_432:
        /* <DEDUP_REMOVED lines=9> */
.L_x_435:
[----:B------:R-:W-:Y:S05]  /*12620*/  BSYNC B1 ;  /* 0x0000000000017941 */ /* 0x000fea0003800000 */
.L_x_434:
        /* <DEDUP_REMOVED lines=12> */
.L_x_437:
[----:B------:R-:W-:Y:S05]  /*126f0*/  BSYNC B1 ;  /* 0x0000000000017941 */ /* 0x000fea0003800000 */
.L_x_436:
        /* <DEDUP_REMOVED lines=12> */
.L_x_439:
[----:B------:R-:W-:Y:S05]  /*127c0*/  BSYNC B1 ;  /* 0x0000000000017941 */ /* 0x000fea0003800000 */
.L_x_438:
        /* <DEDUP_REMOVED lines=9> */
.L_x_441:
[----:B------:R-:W-:Y:S05]  /*12860*/  BSYNC B1 ;  /* 0x0000000000017941 */ /* 0x000fea0003800000 */
.L_x_440:
        /* <DEDUP_REMOVED lines=9> */
.L_x_443:
[----:B------:R-:W-:Y:S05]  /*12900*/  BSYNC B1 ;  /* 0x0000000000017941 */ /* 0x000fea0003800000 */
.L_x_442:
        /* <DEDUP_REMOVED lines=12> */
.L_x_445:
[----:B------:R-:W-:Y:S05]  /*129d0*/  BSYNC B1 ;  /* 0x0000000000017941 */ /* 0x000fea0003800000 */
.L_x_444:
        /* <DEDUP_REMOVED lines=12> */
.L_x_447:
[----:B------:R-:W-:Y:S05]  /*12aa0*/  BSYNC B1 ;  /* 0x0000000000017941 */ /* 0x000fea0003800000 */
.L_x_446:
        /* <DEDUP_REMOVED lines=9> */
.L_x_449:
[----:B------:R-:W-:Y:S05]  /*12b40*/  BSYNC B1 ;  /* 0x0000000000017941 */ /* 0x000fea0003800000 */
.L_x_448:
        /* <DEDUP_REMOVED lines=9> */
.L_x_451:
[----:B------:R-:W-:Y:S05]  /*12be0*/  BSYNC B1 ;  /* 0x0000000000017941 */ /* 0x000fea0003800000 */
.L_x_450:
        /* <DEDUP_REMOVED lines=12> */
.L_x_453:
[----:B------:R-:W-:Y:S05]  /*12cb0*/  BSYNC B1 ;  /* 0x0000000000017941 */ /* 0x000fea0003800000 */
.L_x_452:
        /* <DEDUP_REMOVED lines=12> */
.L_x_455:
[----:B------:R-:W-:Y:S05]  /*12d80*/  BSYNC B1 ;  /* 0x0000000000017941 */ /* 0x000fea0003800000 */
.L_x_454:
        /* <DEDUP_REMOVED lines=9> */
.L_x_457:
[----:B------:R-:W-:Y:S05]  /*12e20*/  BSYNC B1 ;  /* 0x0000000000017941 */ /* 0x000fea0003800000 */
.L_x_456:
        /* <DEDUP_REMOVED lines=9> */
.L_x_459:
[----:B------:R-:W-:Y:S05]  /*12ec0*/  BSYNC B1 ;  /* 0x0000000000017941 */ /* 0x000fea0003800000 */
.L_x_458:
        /* <DEDUP_REMOVED lines=12> */
.L_x_461:
[----:B------:R-:W-:Y:S05]  /*12f90*/  BSYNC B1 ;  /* 0x0000000000017941 */ /* 0x000fea0003800000 */
.L_x_460:
        /* <DEDUP_REMOVED lines=12> */
.L_x_463:
[----:B------:R-:W-:Y:S05]  /*13060*/  BSYNC B1 ;  /* 0x0000000000017941 */ /* 0x000fea0003800000 */
.L_x_462:
        /* <DEDUP_REMOVED lines=9> */
.L_x_465:
[----:B------:R-:W-:Y:S05]  /*13100*/  BSYNC B1 ;  /* 0x0000000000017941 */ /* 0x000fea0003800000 */
.L_x_464:
        /* <DEDUP_REMOVED lines=9> */
.L_x_467:
[----:B------:R-:W-:Y:S05]  /*131a0*/  BSYNC B1 ;  /* 0x0000000000017941 */ /* 0x000fea0003800000 */
.L_x_466:
        /* <DEDUP_REMOVED lines=12> */
.L_x_469:
[----:B------:R-:W-:Y:S05]  /*13270*/  BSYNC B1 ;  /* 0x0000000000017941 */ /* 0x000fea0003800000 */
.L_x_468:
        /* <DEDUP_REMOVED lines=12> */
.L_x_471:
[----:B------:R-:W-:Y:S05]  /*13340*/  BSYNC B1 ;  /* 0x0000000000017941 */ /* 0x000fea0003800000 */
.L_x_470:
        /* <DEDUP_REMOVED lines=9> */
.L_x_473:
[----:B------:R-:W-:Y:S05]  /*133e0*/  BSYNC B1 ;  /* 0x0000000000017941 */ /* 0x000fea0003800000 */
.L_x_472:
        /* <DEDUP_REMOVED lines=9> */
.L_x_475:
[----:B------:R-:W-:Y:S05]  /*13480*/  BSYNC B1 ;  /* 0x0000000000017941 */ /* 0x000fea0003800000 */
.L_x_474:
        /* <DEDUP_REMOVED lines=12> */
.L_x_477:
[----:B------:R-:W-:Y:S05]  /*13550*/  BSYNC B1 ;  /* 0x0000000000017941 */ /* 0x000fea0003800000 */
.L_x_476:
        /* <DEDUP_REMOVED lines=12> */
.L_x_479:
[----:B------:R-:W-:Y:S05]  /*13620*/  BSYNC B1 ;  /* 0x0000000000017941 */ /* 0x000fea0003800000 */
.L_x_478:
        /* <DEDUP_REMOVED lines=9> */
.L_x_481:
[----:B------:R-:W-:Y:S05]  /*136c0*/  BSYNC B1 ;  /* 0x0000000000017941 */ /* 0x000fea0003800000 */
.L_x_480:
        /* <DEDUP_REMOVED lines=9> */
.L_x_483:
[----:B------:R-:W-:Y:S05]  /*13760*/  BSYNC B1 ;  /* 0x0000000000017941 */ /* 0x000fea0003800000 */
.L_x_482:
        /* <DEDUP_REMOVED lines=12> */
.L_x_485:
[----:B------:R-:W-:Y:S05]  /*13830*/  BSYNC B1 ;  /* 0x0000000000017941 */ /* 0x000fea0003800000 */
.L_x_484:
        /* <DEDUP_REMOVED lines=12> */
.L_x_487:
[----:B------:R-:W-:Y:S05]  /*13900*/  BSYNC B1 ;  /* 0x0000000000017941 */ /* 0x000fea0003800000 */
.L_x_486:
        /* <DEDUP_REMOVED lines=9> */
.L_x_489:
[----:B------:R-:W-:Y:S05]  /*139a0*/  BSYNC B1 ;  /* 0x0000000000017941 */ /* 0x000fea0003800000 */
.L_x_488:
        /* <DEDUP_REMOVED lines=9> */
.L_x_491:
[----:B------:R-:W-:Y:S05]  /*13a40*/  BSYNC B1 ;  /* 0x0000000000017941 */ /* 0x000fea0003800000 */
.L_x_490:
        /* <DEDUP_REMOVED lines=12> */
.L_x_493:
[----:B------:R-:W-:Y:S05]  /*13b10*/  BSYNC B1 ;  /* 0x0000000000017941 */ /* 0x000fea0003800000 */
.L_x_492:
        /* <DEDUP_REMOVED lines=12> */
.L_x_495:
[----:B------:R-:W-:Y:S05]  /*13be0*/  BSYNC B1 ;  /* 0x0000000000017941 */ /* 0x000fea0003800000 */
.L_x_494:
        /* <DEDUP_REMOVED lines=9> */
.L_x_497:
[----:B------:R-:W-:Y:S05]  /*13c80*/  BSYNC B1 ;  /* 0x0000000000017941 */ /* 0x000fea0003800000 */
.L_x_496:
        /* <DEDUP_REMOVED lines=9> */
.L_x_499:
[----:B------:R-:W-:Y:S05]  /*13d20*/  BSYNC B1 ;  /* 0x0000000000017941 */ /* 0x000fea0003800000 */
.L_x_498:
        /* <DEDUP_REMOVED lines=12> */
.L_x_501:
[----:B------:R-:W-:Y:S05]  /*13df0*/  BSYNC B1 ;  /* 0x0000000000017941 */ /* 0x000fea0003800000 */
.L_x_500:
        /* <DEDUP_REMOVED lines=12> */
.L_x_503:
[----:B------:R-:W-:Y:S05]  /*13ec0*/  BSYNC B1 ;  /* 0x0000000000017941 */ /* 0x000fea0003800000 */
.L_x_502:
        /* <DEDUP_REMOVED lines=9> */
.L_x_505:
[----:B------:R-:W-:Y:S05]  /*13f60*/  BSYNC B1 ;  /* 0x0000000000017941 */ /* 0x000fea0003800000 */
.L_x_504:
        /* <DEDUP_REMOVED lines=9> */
.L_x_507:
[----:B------:R-:W-:Y:S05]  /*14000*/  BSYNC B1 ;  /* 0x0000000000017941 */ /* 0x000fea0003800000 */
.L_x_506:
        /* <DEDUP_REMOVED lines=12> */
.L_x_509:
[----:B------:R-:W-:Y:S05]  /*140d0*/  BSYNC B1 ;  /* 0x0000000000017941 */ /* 0x000fea0003800000 */
.L_x_508:
        /* <DEDUP_REMOVED lines=12> */
.L_x_511:
[----:B------:R-:W-:Y:S05]  /*141a0*/  BSYNC B1 ;  /* 0x0000000000017941 */ /* 0x000fea0003800000 */
.L_x_510:
        /* <DEDUP_REMOVED lines=9> */
.L_x_513:
[----:B------:R-:W-:Y:S05]  /*14240*/  BSYNC B1 ;  /* 0x0000000000017941 */ /* 0x000fea0003800000 */
.L_x_512:
        /* <DEDUP_REMOVED lines=9> */
.L_x_515:
[----:B------:R-:W-:Y:S05]  /*142e0*/  BSYNC B1 ;  /* 0x0000000000017941 */ /* 0x000fea0003800000 */
.L_x_514:
        /* <DEDUP_REMOVED lines=12> */
.L_x_517:
[----:B------:R-:W-:Y:S05]  /*143b0*/  BSYNC B1 ;  /* 0x0000000000017941 */ /* 0x000fea0003800000 */
.L_x_516:
        /* <DEDUP_REMOVED lines=12> */
.L_x_519:
[----:B------:R-:W-:Y:S05]  /*14480*/  BSYNC B1 ;  /* 0x0000000000017941 */ /* 0x000fea0003800000 */
.L_x_518:
        /* <DEDUP_REMOVED lines=9> */
.L_x_521:
[----:B------:R-:W-:Y:S05]  /*14520*/  BSYNC B1 ;  /* 0x0000000000017941 */ /* 0x000fea0003800000 */
.L_x_520:
        /* <DEDUP_REMOVED lines=9> */
.L_x_523:
[----:B------:R-:W-:Y:S05]  /*145c0*/  BSYNC B1 ;  /* 0x0000000000017941 */ /* 0x000fea0003800000 */
.L_x_522:
        /* <DEDUP_REMOVED lines=12> */
.L_x_525:
[----:B------:R-:W-:Y:S05]  /*14690*/  BSYNC B1 ;  /* 0x0000000000017941 */ /* 0x000fea0003800000 */
.L_x_524:
        /* <DEDUP_REMOVED lines=12> */
.L_x_527:
[----:B------:R-:W-:Y:S05]  /*14760*/  BSYNC B1 ;  /* 0x0000000000017941 */ /* 0x000fea0003800000 */
.L_x_526:
        /* <DEDUP_REMOVED lines=9> */
.L_x_529:
[----:B------:R-:W-:Y:S05]  /*14800*/  BSYNC B1 ;  /* 0x0000000000017941 */ /* 0x000fea0003800000 */
.L_x_528:
        /* <DEDUP_REMOVED lines=9> */
.L_x_531:
[----:B------:R-:W-:Y:S05]  /*148a0*/  BSYNC B1 ;  /* 0x0000000000017941 */ /* 0x000fea0003800000 */
.L_x_530:
        /* <DEDUP_REMOVED lines=12> */
.L_x_533:
[----:B------:R-:W-:Y:S05]  /*14970*/  BSYNC B1 ;  /* 0x0000000000017941 */ /* 0x000fea0003800000 */
.L_x_532:
        /* <DEDUP_REMOVED lines=12> */
.L_x_535:
[----:B------:R-:W-:Y:S05]  /*14a40*/  BSYNC B1 ;  /* 0x0000000000017941 */ /* 0x000fea0003800000 */
.L_x_534:
        /* <DEDUP_REMOVED lines=9> */
.L_x_537:
[----:B------:R-:W-:Y:S05]  /*14ae0*/  BSYNC B1 ;  /* 0x0000000000017941 */ /* 0x000fea0003800000 */
.L_x_536:
        /* <DEDUP_REMOVED lines=9> */
.L_x_539:
[----:B------:R-:W-:Y:S05]  /*14b80*/  BSYNC B1 ;  /* 0x0000000000017941 */ /* 0x000fea0003800000 */
.L_x_538:
[----:B-----5:R-:W-:Y:S01]  /*14b90*/  HADD2.F32 R5, -RZ, R3.H0_H0 ;  /* 0x20000003ff057230 */ /* 0x020fe20000004100 */
[----:B0-----:R-:W-:Y:S01]  /*14ba0*/  @P2 MOV R4, R160 ;  /* 0x000000a000042202 */ /* 0x001fe20000000f00 */
[----:B------:R-:W-:Y:S01]  /*14bb0*/  BSSY B1, `(.L_x_540) ;  /* 0x000000a000017945 */ /* 0x000fe20003800000 */
[----:B------:R-:W-:Y:S02]  /*14bc0*/  ISETP.GT.AND P1, PT, R0, 0xf9, P1 ;  /* 0x000000f90000780c */ /* 0x000fe40000f24270 */
[----:B------:R-:W-:-:S04]  /*14bd0*/  FMUL R5, R5, R16 ;  /* 0x0000001005057220 */ /* 0x000fc80000400000 */
[----:B------:R-:W-:-:S05]  /*14be0*/  FFMA R5, R150, R2, R5 ;  /* 0x0000000296057223 */ /* 0x000fca0000000005 */
[----:B------:R-:W-:-:S04]  /*14bf0*/  F2FP.F16.F32.PACK_AB R5, RZ, R5 ;  /* 0x00000005ff05723e */ /* 0x000fc800000000ff */
[----:B-1--4-:R-:W-:Y:S01]  /*14c00*/  PRMT R6, R5, 0x7610, R6 ;  /* 0x0000761005067816 */ /* 0x012fe20000000006 */
[----:B------:R-:W-:-:S05]  /*14c10*/  @P2 IMAD.MOV.U32 R5, RZ, RZ, R161 ;  /* 0x000000ffff052224 */ /* 0x000fca00078e00a1 */
[----:B------:R0:W-:Y:S01]  /*14c20*/  @P2 STG.E.U16 desc[UR36][R4.64+0x1f0], R6 ;  /* 0x0001f00604002986 */ /* 0x0001e2000c101524 */
[----:B------:R-:W-:Y:S05]  /*14c30*/  @!P1 BRA `(.L_x_541) ;  /* 0x0000000000049947 */ /* 0x000fea0003800000 */
[----:B------:R1:W5:Y:S02]  /*14c40*/  LDG.E.LTC128B.U16 R3, desc[UR36][R12.64+0x1f2] ;  /* 0x0001f2240c037981 */ /* 0x000364000c1e1520 */
.L_x_541:
[----:B------:R-:W-:Y:S05]  /*14c50*/  BSYNC B1 ;  /* 0x0000000000017941 */ /* 0x000fea0003800000 */
.L_x_540:
[----:B------:R-:W-:Y:S05]  /*14c60*/  @!P1 BRA `(.L_x_542) ;  /* 0x0000004c00b09947 */ /* 0x000fea0003800000 */
[----:B-----5:R-:W-:-:S05]  /*14c70*/  HADD2.F32 R3, -RZ, R3.H0_H0 ;  /* 0x20000003ff037230 */ /* 0x020fca0000004100 */
[----:B------:R-:W-:-:S04]  /*14c80*/  FMUL R0, R3, R16 ;  /* 0x0000001003007220 */ /* 0x000fc80000400000 */
[----:B------:R-:W-:-:S05]  /*14c90*/  FFMA R0, R151, R2, R0 ;  /* 0x0000000297007223 */ /* 0x000fca0000000000 */
[----:B------:R-:W-:-:S05]  /*14ca0*/  F2FP.F16.F32.PACK_AB R0, RZ, R0 ;  /* 0x00000000ff00723e */ /* 0x000fca00000000ff */
[----:B------:R4:W-:Y:S01]  /*14cb0*/  STG.E.U16 desc[UR36][R160.64+0x1f2], R0 ;  /* 0x0001f200a0007986 */ /* 0x0009e2000c101524 */
[----:B------:R-:W-:Y:S05]  /*14cc0*/  BRA `(.L_x_542) ;  /* 0x0000004c00987947 */ /* 0x000fea0003800000 */
.L_x_35:
[----:B------:R-:W2:Y:S01]  /*14cd0*/  LDL.LU R3, [R1] ;  /* 0x0000000001037983 */ /* 0x000ea20000300800 */
[----:B------:R-:W-:-:S03]  /*14ce0*/  ULDC.64 UR4, c[0x0][0x5c0] ;  /* 0x0001700000047ab9 */ /* 0x000fc60000000a00 */
[----:B------:R-:W3:Y:S04]  /*14cf0*/  LDL.LU R9, [R1+0x60] ;  /* 0x0000600001097983 */ /* 0x000ee80000300800 */
[----:B------:R-:W4:Y:S04]  /*14d00*/  LDL.LU R11, [R1+0x8c] ;  /* 0x00008c00010b7983 */ /* 0x000f280000300800 */
[----:B------:R-:W5:Y:S04]  /*14d10*/  LDL.LU R12, [R1+0x90] ;  /* 0x00009000010c7983 */ /* 0x000f680000300800 */
        /* <DEDUP_REMOVED lines=74> */
[----:B------:R-:W5:Y:S01]  /*151c0*/  LDL.LU R161, [R1+0x1cc] ;  /* 0x0001cc0001a17983 */ /* 0x000f620000300800 */
[----:B--2---:R-:W-:-:S03]  /*151d0*/  FMUL R3, R3, R2 ;  /* 0x0000000203037220 */ /* 0x004fc60000400000 */
[----:B------:R-:W2:Y:S01]  /*151e0*/  LDL.LU R160, [R1+0x1d0] ;  /* 0x0001d00001a07983 */ /* 0x000ea20000300800 */
[----:B------:R-:W-:-:S03]  /*151f0*/  LEA R4, P0, R6, UR4, 0x1 ;  /* 0x0000000406047c11 */ /* 0x000fc6000f8008ff */
[----:B------:R-:W2:Y:S04]  /*15200*/  LDL.LU R159, [R1+0x1d4] ;  /* 0x0001d400019f7983 */ /* 0x000ea80000300800 */
[----:B------:R-:W2:Y:S04]  /*15210*/  LDL.LU R158, [R1+0x1d8] ;  /* 0x0001d800019e7983 */ /* 0x000ea80000300800 */
[----:B------:R-:W2:Y:S04]  /*15220*/  LDL.LU R157, [R1+0x1dc] ;  /* 0x0001dc00019d7983 */ /* 0x000ea80000300800 */
[----:B------:R-:W2:Y:S01]  /*15230*/  LDL.LU R156, [R1+0x1e0] ;  /* 0x0001e000019c7983 */ /* 0x000ea20000300800 */
[----:B------:R-:W-:-:S03]  /*15240*/  LEA.HI.X R5, R6, UR5, R10, 0x1, P0 ;  /* 0x0000000506057c11 */ /* 0x000fc600080f0c0a */
[----:B------:R-:W2:Y:S01]  /*15250*/  LDL.LU R155, [R1+0x1e4] ;  /* 0x0001e400019b7983 */ /* 0x000ea20000300800 */
[----:B------:R-:W-:-:S03]  /*15260*/  F2FP.F16.F32.PACK_AB R3, RZ, R3 ;  /* 0x00000003ff03723e */ /* 0x000fc600000000ff */
[----:B------:R-:W2:Y:S04]  /*15270*/  LDL.LU R154, [R1+0x1e8] ;  /* 0x0001e800019a7983 */ /* 0x000ea80000300800 */
[----:B------:R-:W2:Y:S04]  /*15280*/  LDL.LU R23, [R1+0x1ec] ;  /* 0x0001ec0001177983 */ /* 0x000ea80000300800 */
[----:B------:R-:W2:Y:S04]  /*15290*/  LDL.LU R22, [R1+0x1f0] ;  /* 0x0001f00001167983 */ /* 0x000ea80000300800 */
[----:B------:R-:W2:Y:S04]  /*152a0*/  LDL.LU R21, [R1+0x1f4] ;  /* 0x0001f40001157983 */ /* 0x000ea80000300800 */
[----:B------:R-:W2:Y:S04]  /*152b0*/  LDL.LU R20, [R1+0x1f8] ;  /* 0x0001f80001147983 */ /* 0x000ea80000300800 */
[----:B------:R-:W2:Y:S04]  /*152c0*/  LDL.LU R19, [R1+0x1fc] ;  /* 0x0001fc0001137983 */ /* 0x000ea80000300800 */
[----:B------:R-:W3:Y:S04]  /*152d0*/  LDL.LU R7, [R1+0x8] ;  /* 0x0000080001077983 */ /* 0x000ee80000300800 */
[----:B------:R-:W4:Y:S04]  /*152e0*/  LDL.LU R6, [R1+0xc] ;  /* 0x00000c0001067983 */ /* 0x000f280000300800 */
[----:B------:R0:W-:Y:S04]  /*152f0*/  @P1 STG.E.U16 desc[UR36][R4.64], R3 ;  /* 0x0000000304001986 */ /* 0x0001e8000c101524 */
[----:B0-----:R-:W5:Y:S01]  /*15300*/  LDL.LU R3, [R1+0x4] ;  /* 0x0000040001037983 */ /* 0x001f620000300800 */
[----:B------:R-:W-:Y:S01]  /*15310*/  ISETP.GT.AND P0, PT, R0, 0x1, P3 ;  /* 0x000000010000780c */ /* 0x000fe20001f04270 */
[----:B------:R-:W-:Y:S01]  /*15320*/  USHF.L.U32 UR5, UR8, 0x4, URZ ;  /* 0x0000000408057899 */ /* 0x000fe2000800063f */
[----:B------:R-:W-:Y:S01]  /*15330*/  ISETP.GT.AND P2, PT, R153, 0x8, PT ;  /* 0x000000089900780c */ /* 0x000fe20003f44270 */
[----:B------:R-:W-:Y:S01]  /*15340*/  USHF.L.U64.HI UR4, UR8, 0x4, UR9 ;  /* 0x0000000408047899 */ /* 0x000fe20008010209 */
[----:B---3--:R-:W-:-:S05]  /*15350*/  FMUL R7, R7, R2 ;  /* 0x0000000207077220 */ /* 0x008fca0000400000 */
[----:B------:R-:W-:-:S04]  /*15360*/  F2FP.F16.F32.PACK_AB R7, RZ, R7 ;  /* 0x00000007ff07723e */ /* 0x000fc800000000ff */
[----:B------:R-:W-:Y:S01]  /*15370*/  PRMT R8, R7, 0x7610, R8 ;  /* 0x0000761007087816 */ /* 0x000fe20000000008 */
[----:B-----5:R-:W-:-:S05]  /*15380*/  FMUL R3, R3, R2 ;  /* 0x0000000203037220 */ /* 0x020fca0000400000 */
[----:B------:R-:W-:-:S05]  /*15390*/  F2FP.F16.F32.PACK_AB R3, RZ, R3 ;  /* 0x00000003ff03723e */ /* 0x000fca00000000ff */
[----:B------:R4:W-:Y:S01]  /*153a0*/  @P0 STG.E.U16 desc[UR36][R4.64+0x2], R3 ;  /* 0x0000020304000986 */ /* 0x0009e2000c101524 */
[----:B------:R-:W-:Y:S01]  /*153b0*/  ISETP.GT.AND P0, PT, R0, RZ, P2 ;  /* 0x000000ff0000720c */ /* 0x000fe20001704270 */
[----:B----4-:R-:W-:Y:S01]  /*153c0*/  FMUL R3, R6, R2 ;  /* 0x0000000206037220 */ /* 0x010fe20000400000 */
[----:B------:R-:W-:-:S04]  /*153d0*/  IADD3 R6, P1, R4, UR5, RZ ;  /* 0x0000000504067c10 */ /* 0x000fc8000ff3e0ff */
[----:B------:R-:W-:Y:S02]  /*153e0*/  IADD3.X R7, R5, UR4, RZ, P1, !PT ;  /* 0x0000000405077c10 */ /* 0x000fe40008ffe4ff */
[----:B------:R-:W-:-:S05]  /*153f0*/  F2FP.F16.F32.PACK_AB R3, RZ, R3 ;  /* 0x00000003ff03723e */ /* 0x000fca00000000ff */
[----:B------:R0:W-:Y:S01]  /*15400*/  @P0 STG.E.U16 desc[UR36][R6.64], R8 ;  /* 0x0000000806000986 */ /* 0x0001e2000c101524 */
[----:B------:R-:W-:-:S03]  /*15410*/  ISETP.GT.AND P0, PT, R0, 0x1, P2 ;  /* 0x000000010000780c */ /* 0x000fc60001704270 */
[----:B0-----:R-:W3:Y:S10]  /*15420*/  LDL.LU R8, [R1+0x50] ;  /* 0x0000500001087983 */ /* 0x001ef40000300800 */
[----:B------:R0:W-:Y:S04]  /*15430*/  @P0 STG.E.U16 desc[UR36][R6.64+0x2], R3 ;  /* 0x0000020306000986 */ /* 0x0001e8000c101524 */
[----:B0-----:R-:W4:Y:S01]  /*15440*/  LDL.LU R3, [R1+0x10] ;  /* 0x0000100001037983 */ /* 0x001f220000300800 */
[----:B------:R-:W-:Y:S01]  /*15450*/  ISETP.GT.AND P0, PT, R0, 0x8, P3 ;  /* 0x000000080000780c */ /* 0x000fe20001f04270 */
[----:B----4-:R-:W-:-:S05]  /*15460*/  FMUL R3, R3, R2 ;  /* 0x0000000203037220 */ /* 0x010fca0000400000 */
[----:B------:R-:W-:-:S07]  /*15470*/  F2FP.F16.F32.PACK_AB R3, RZ, R3 ;  /* 0x00000003ff03723e */ /* 0x000fce00000000ff */
        /* <DEDUP_REMOVED lines=73> */
[----:B---3--:R-:W-:-:S05]  /*15910*/  FMUL R8, R8, R2 ;  /* 0x0000000208087220 */ /* 0x008fca0000400000 */
[----:B------:R-:W-:Y:S01]  /*15920*/  F2FP.F16.F32.PACK_AB R8, RZ, R8 ;  /* 0x00000008ff08723e */ /* 0x000fe200000000ff */
[----:B----4-:R-:W-:-:S05]  /*15930*/  FMUL R3, R3, R2 ;  /* 0x0000000203037220 */ /* 0x010fca0000400000 */
[----:B------:R-:W-:-:S05]  /*15940*/  F2FP.F16.F32.PACK_AB R3, RZ, R3 ;  /* 0x00000003ff03723e */ /* 0x000fca00000000ff */
[----:B------:R0:W-:Y:S01]  /*15950*/  @P0 STG.E.U16 desc[UR36][R6.64+0x42], R3 ;  /* 0x0000420306000986 */ /* 0x0001e2000c101524 */
[----:B------:R-:W-:-:S03]  /*15960*/  ISETP.GT.AND P0, PT, R0, 0x28, P3 ;  /* 0x000000280000780c */ /* 0x000fc60001f04270 */
[----:B0-----:R-:W3:Y:S01]  /*15970*/  LDL.LU R3, [R1+0x54] ;  /* 0x0000540001037983 */ /* 0x001ee20000300800 */
[----:B------:R-:W-:-:S09]  /*15980*/  ISETP.GT.AND P1, PT, R0, 0x29, P3 ;  /* 0x000000290000780c */ /* 0x000fd20001f24270 */
[----:B------:R0:W-:Y:S04]  /*15990*/  @P0 STG.E.U16 desc[UR36][R4.64+0x50], R8 ;  /* 0x0000500804000986 */ /* 0x0001e8000c101524 */
[----:B0-----:R-:W4:Y:S01]  /*159a0*/  LDL.LU R8, [R1+0x58] ;  /* 0x0000580001087983 */ /* 0x001f220000300800 */
[----:B---3--:R-:W-:-:S05]  /*159b0*/  FMUL R3, R3, R2 ;  /* 0x0000000203037220 */ /* 0x008fca0000400000 */
[----:B------:R-:W-:-:S05]  /*159c0*/  F2FP.F16.F32.PACK_AB R3, RZ, R3 ;  /* 0x00000003ff03723e */ /* 0x000fca00000000ff */
[----:B------:R0:W-:Y:S01]  /*159d0*/  @P1 STG.E.U16 desc[UR36][R4.64+0x52], R3 ;  /* 0x0000520304001986 */ /* 0x0001e2000c101524 */
[----:B----4-:R-:W-:-:S05]  /*159e0*/  FMUL R8, R8, R2 ;  /* 0x0000000208087220 */ /* 0x010fca0000400000 */
[----:B------:R-:W-:Y:S01]  /*159f0*/  F2FP.F16.F32.PACK_AB R8, RZ, R8 ;  /* 0x00000008ff08723e */ /* 0x000fe200000000ff */
[----:B0-----:R-:W3:Y:S03]  /*15a00*/  LDL.LU R3, [R1+0x5c] ;  /* 0x00005c0001037983 */ /* 0x001ee60000300800 */
[----:B------:R-:W-:Y:S02]  /*15a10*/  PRMT R10, R8, 0x7610, R10 ;  /* 0x00007610080a7816 */ /* 0x000fe4000000000a */
[----:B------:R-:W4:Y:S01]  /*15a20*/  LDL.LU R8, [R1+0x64] ;  /* 0x0000640001087983 */ /* 0x000f220000300800 */
[C---:B------:R-:W-:Y:S02]  /*15a30*/  ISETP.GT.AND P1, PT, R0.reuse, 0x28, P2 ;  /* 0x000000280000780c */ /* 0x040fe40001724270 */
[C---:B------:R-:W-:Y:S02]  /*15a40*/  ISETP.GT.AND P4, PT, R0.reuse, 0x29, P2 ;  /* 0x000000290000780c */ /* 0x040fe40001784270 */
[C---:B------:R-:W-:Y:S01]  /*15a50*/  ISETP.GT.AND P5, PT, R0.reuse, 0x30, P3 ;  /* 0x000000300000780c */ /* 0x040fe20001fa4270 */
[----:B------:R-:W-:Y:S01]  /*15a60*/  FMUL R9, R9, R2 ;  /* 0x0000000209097220 */ /* 0x000fe20000400000 */
[----:B------:R-:W-:-:S04]  /*15a70*/  ISETP.GT.AND P0, PT, R0, 0x31, P3 ;  /* 0x000000310000780c */ /* 0x000fc80001f04270 */
[----:B------:R-:W-:-:S03]  /*15a80*/  F2FP.F16.F32.PACK_AB R9, RZ, R9 ;  /* 0x00000009ff09723e */ /* 0x000fc600000000ff */
[----:B------:R0:W-:Y:S04]  /*15a90*/  @P1 STG.E.U16 desc[UR36][R6.64+0x50], R10 ;  /* 0x0000500a06001986 */ /* 0x0001e8000c101524 */
[----:B0-----:R-:W5:Y:S01]  /*15aa0*/  LDL.LU R10, [R1+0x74] ;  /* 0x00007400010a7983 */ /* 0x001f620000300800 */
[----:B---3--:R-:W-:-:S05]  /*15ab0*/  FMUL R3, R3, R2 ;  /* 0x0000000203037220 */ /* 0x008fca0000400000 */
[----:B------:R-:W-:Y:S01]  /*15ac0*/  F2FP.F16.F32.PACK_AB R3, RZ, R3 ;  /* 0x00000003ff03723e */ /* 0x000fe200000000ff */
[----:B----4-:R-:W-:-:S04]  /*15ad0*/  FMUL R8, R8, R2 ;  /* 0x0000000208087220 */ /* 0x010fc80000400000 */
[----:B------:R0:W-:Y:S04]  /*15ae0*/  @P4 STG.E.U16 desc[UR36][R6.64+0x52], R3 ;  /* 0x0000520306004986 */ /* 0x0001e8000c101524 */
[----:B------:R1:W-:Y:S01]  /*15af0*/  @P5 STG.E.U16 desc[UR36][R4.64+0x60], R9 ;  /* 0x0000600904005986 */ /* 0x0003e2000c101524 */
[----:B0-----:R-:W-:-:S03]  /*15b00*/  F2FP.F16.F32.PACK_AB R3, RZ, R8 ;  /* 0x00000008ff03723e */ /* 0x001fc600000000ff */
[----:B------:R-:W3:Y:S01]  /*15b10*/  LDL.LU R8, [R1+0x68] ;  /* 0x0000680001087983 */ /* 0x000ee20000300800 */
[----:B-1----:R-:W-:-:S03]  /*15b20*/  PRMT R9, R3, 0x7610, R9 ;  /* 0x0000761003097816 */ /* 0x002fc60000000009 */
[----:B------:R-:W4:Y:S04]  /*15b30*/  LDL.LU R3, [R1+0x6c] ;  /* 0x00006c0001037983 */ /* 0x000f280000300800 */
[----:B------:R0:W-:Y:S04]  /*15b40*/  @P0 STG.E.U16 desc[UR36][R4.64+0x62], R9 ;  /* 0x0000620904000986 */ /* 0x0001e8000c101524 */
[----:B0-----:R-:W2:Y:S01]  /*15b50*/  LDL.LU R9, [R1+0x70] ;  /* 0x0000700001097983 */ /* 0x001ea20000300800 */
[----:B------:R-:W-:Y:S01]  /*15b60*/  ISETP.GT.AND P1, PT, R0, 0x30, P2 ;  /* 0x000000300000780c */ /* 0x000fe20001724270 */
[----:B---3--:R-:W-:-:S05]  /*15b70*/  FMUL R8, R8, R2 ;  /* 0x0000000208087220 */ /* 0x008fca0000400000 */
[----:B------:R-:W-:-:S07]  /*15b80*/  F2FP.F16.F32.PACK_AB R8, RZ, R8 ;  /* 0x00000008ff08723e */ /* 0x000fce00000000ff */
[----:B------:R0:W-:Y:S01]  /*15b90*/  @P1 STG.E.U16 desc[UR36][R6.64+0x60], R8 ;  /* 0x0000600806001986 */ /* 0x0001e2000c101524 */
[----:B--2---:R-:W-:-:S05]  /*15ba0*/  FMUL R9, R9, R2 ;  /* 0x0000000209097220 */ /* 0x004fca0000400000 */
[----:B0-----:R-:W-:-:S04]  /*15bb0*/  F2FP.F16.F32.PACK_AB R8, RZ, R9 ;  /* 0x00000009ff08723e */ /* 0x001fc800000000ff */
[----:B------:R-:W-:Y:S02]  /*15bc0*/  PRMT R9, R8, 0x7610, R9 ;  /* 0x0000761008097816 */ /* 0x000fe40000000009 */
[----:B------:R-:W2:Y:S01]  /*15bd0*/  LDL.LU R8, [R1+0x78] ;  /* 0x0000780001087983 */ /* 0x000ea20000300800 */
[C---:B------:R-:W-:Y:S01]  /*15be0*/  ISETP.GT.AND P4, PT, R0.reuse, 0x31, P2 ;  /* 0x000000310000780c */ /* 0x040fe20001784270 */
[-C--:B----4-:R-:W-:Y:S01]  /*15bf0*/  FMUL R3, R3, R2.reuse ;  /* 0x0000000203037220 */ /* 0x090fe20000400000 */
[----:B------:R-:W-:Y:S01]  /*15c00*/  ISETP.GT.AND P5, PT, R0, 0x38, P3 ;  /* 0x000000380000780c */ /* 0x000fe20001fa4270 */
[----:B-----5:R-:W-:-:S03]  /*15c10*/  FMUL R10, R10, R2 ;  /* 0x000000020a0a7220 */ /* 0x020fc60000400000 */
[----:B------:R-:W-:Y:S02]  /*15c20*/  F2FP.F16.F32.PACK_AB R3, RZ, R3 ;  /* 0x00000003ff03723e */ /* 0x000fe400000000ff */
[----:B------:R-:W-:-:S05]  /*15c30*/  ISETP.GT.AND P6, PT, R0, 0x39, P3 ;  /* 0x000000390000780c */ /* 0x000fca0001fc4270 */
[----:B------:R0:W-:Y:S04]  /*15c40*/  @P4 STG.E.U16 desc[UR36][R6.64+0x62], R3 ;  /* 0x0000620306004986 */ /* 0x0001e8000c101524 */
[----:B------:R1:W-:Y:S01]  /*15c50*/  @P5 STG.E.U16 desc[UR36][R4.64+0x70], R9 ;  /* 0x0000700904005986 */ /* 0x0003e2000c101524 */
[----:B0-----:R-:W-:-:S04]  /*15c60*/  F2FP.F16.F32.PACK_AB R3, RZ, R10 ;  /* 0x0000000aff03723e */ /* 0x001fc800000000ff */
[----:B------:R-:W-:Y:S01]  /*15c70*/  PRMT R10, R3, 0x7610, R10 ;  /* 0x00007610030a7816 */ /* 0x000fe2000000000a */
[----:B-1----:R-:W3:Y:S04]  /*15c80*/  LDL.LU R9, [R1+0x80] ;  /* 0x0000800001097983 */ /* 0x002ee80000300800 */
[----:B------:R0:W-:Y:S01]  /*15c90*/  @P6 STG.E.U16 desc[UR36][R4.64+0x72], R10 ;  /* 0x0000720a04006986 */ /* 0x0001e2000c101524 */
[----:B--2---:R-:W-:-:S05]  /*15ca0*/  FMUL R8, R8, R2 ;  /* 0x0000000208087220 */ /* 0x004fca0000400000 */
[----:B------:R-:W-:Y:S02]  /*15cb0*/  F2FP.F16.F32.PACK_AB R3, RZ, R8 ;  /* 0x00000008ff03723e */ /* 0x000fe400000000ff */
[----:B------:R-:W2:Y:S02]  /*15cc0*/  LDL.LU R8, [R1+0x7c] ;  /* 0x00007c0001087983 */ /* 0x000ea40000300800 */
[----:B0-----:R-:W-:Y:S02]  /*15cd0*/  PRMT R10, R3, 0x7610, R10 ;  /* 0x00007610030a7816 */ /* 0x001fe4000000000a */
[----:B------:R-:W4:Y:S01]  /*15ce0*/  LDL.LU R3, [R1+0x84] ;  /* 0x0000840001037983 */ /* 0x000f220000300800 */
[C---:B------:R-:W-:Y:S02]  /*15cf0*/  ISETP.GT.AND P0, PT, R0.reuse, 0x38, P2 ;  /* 0x000000380000780c */ /* 0x040fe40001704270 */
[C---:B------:R-:W-:Y:S02]  /*15d00*/  ISETP.GT.AND P1, PT, R0.reuse, 0x39, P2 ;  /* 0x000000390000780c */ /* 0x040fe40001724270 */
[----:B------:R-:W-:-:S02]  /*15d10*/  ISETP.GT.AND P4, PT, R0, 0x40, P3 ;  /* 0x000000400000780c */ /* 0x000fc40001f84270 */
[----:B------:R-:W-:-:S07]  /*15d20*/  ISETP.GT.AND P5, PT, R0, 0x41, P3 ;  /* 0x000000410000780c */ /* 0x000fce0001fa4270 */
[----:B------:R0:W-:Y:S01]  /*15d30*/  @P0 STG.E.U16 desc[UR36][R6.64+0x70], R10 ;  /* 0x0000700a06000986 */ /* 0x0001e2000c101524 */
[----:B---3--:R-:W-:-:S05]  /*15d40*/  FMUL R9, R9, R2 ;  /* 0x0000000209097220 */ /* 0x008fca0000400000 */
[----:B------:R-:W-:Y:S01]  /*15d50*/  F2FP.F16.F32.PACK_AB R9, RZ, R9 ;  /* 0x00000009ff09723e */ /* 0x000fe200000000ff */
[-C--:B--2---:R-:W-:Y:S01]  /*15d60*/  FMUL R8, R8, R2.reuse ;  /* 0x0000000208087220 */ /* 0x084fe20000400000 */
[----:B----4-:R-:W-:-:S04]  /*15d70*/  FMUL R3, R3, R2 ;  /* 0x0000000203037220 */ /* 0x010fc80000400000 */
[----:B------:R-:W-:-:S04]  /*15d80*/  F2FP.F16.F32.PACK_AB R8, RZ, R8 ;  /* 0x00000008ff08723e */ /* 0x000fc800000000ff */
[----:B0-----:R-:W-:Y:S02]  /*15d90*/  PRMT R10, R8, 0x7610, R10 ;  /* 0x00007610080a7816 */ /* 0x001fe4000000000a */
[----:B------:R-:W-:Y:S01]  /*15da0*/  F2FP.F16.F32.PACK_AB R3, RZ, R3 ;  /* 0x00000003ff03723e */ /* 0x000fe200000000ff */
[----:B------:R-:W2:Y:S04]  /*15db0*/  LDL.LU R8, [R1+0x88] ;  /* 0x0000880001087983 */ /* 0x000ea80000300800 */
[----:B------:R-:W-:Y:S04]  /*15dc0*/  @P1 STG.E.U16 desc[UR36][R6.64+0x72], R10 ;  /* 0x0000720a06001986 */ /* 0x000fe8000c101524 */
[----:B------:R0:W-:Y:S04]  /*15dd0*/  @P4 STG.E.U16 desc[UR36][R4.64+0x80], R9 ;  /* 0x0000800904004986 */ /* 0x0001e8000c101524 */
[----:B------:R1:W-:Y:S04]  /*15de0*/  @P5 STG.E.U16 desc[UR36][R4.64+0x82], R3 ;  /* 0x0000820304005986 */ /* 0x0003e8000c101524 */
[----:B0-----:R-:W3:Y:S04]  /*15df0*/  LDL.LU R9, [R1+0x94] ;  /* 0x0000940001097983 */ /* 0x001ee80000300800 */
[----:B-1----:R-:W4:Y:S01]  /*15e00*/  LDL.LU R3, [R1+0x98] ;  /* 0x0000980001037983 */ /* 0x002f220000300800 */
[----:B------:R-:W-:Y:S01]  /*15e10*/  ISETP.GT.AND P0, PT, R0, 0x40, P2 ;  /* 0x000000400000780c */ /* 0x000fe20001704270 */
[----:B--2---:R-:W-:-:S05]  /*15e20*/  FMUL R8, R8, R2 ;  /* 0x0000000208087220 */ /* 0x004fca0000400000 */
[----:B------:R-:W-:-:S07]  /*15e30*/  F2FP.F16.F32.PACK_AB R8, RZ, R8 ;  /* 0x00000008ff08723e */ /* 0x000fce00000000ff */
[----:B------:R0:W-:Y:S01]  /*15e40*/  @P0 STG.E.U16 desc[UR36][R6.64+0x80], R8 ;  /* 0x0000800806000986 */ /* 0x0001e2000c101524 */
[----:B----4-:R-:W-:-:S05]  /*15e50*/  FMUL R3, R3, R2 ;  /* 0x0000000203037220 */ /* 0x010fca0000400000 */
[----:B0-----:R-:W-:Y:S02]  /*15e60*/  F2FP.F16.F32.PACK_AB R8, RZ, R3 ;  /* 0x00000003ff08723e */ /* 0x001fe400000000ff */
[----:B------:R-:W2:Y:S02]  /*15e70*/  LDL.LU R3, [R1+0x9c] ;  /* 0x00009c0001037983 */ /* 0x000ea40000300800 */
[----:B------:R-:W-:Y:S02]  /*15e80*/  PRMT R13, R8, 0x7610, R13 ;  /* 0x00007610080d7816 */ /* 0x000fe4000000000d */
[----:B------:R-:W4:Y:S01]  /*15e90*/  LDL.LU R8, [R1+0xa0] ;  /* 0x0000a00001087983 */ /* 0x000f220000300800 */
[C---:B------:R-:W-:Y:S01]  /*15ea0*/  ISETP.GT.AND P1, PT, R0.reuse, 0x41, P2 ;  /* 0x000000410000780c */ /* 0x040fe20001724270 */
[-C--:B---3--:R-:W-:Y:S01]  /*15eb0*/  FMUL R9, R9, R2.reuse ;  /* 0x0000000209097220 */ /* 0x088fe20000400000 */
[-C--:B------:R-:W-:Y:S01]  /*15ec0*/  FMUL R11, R11, R2.reuse ;  /* 0x000000020b0b7220 */ /* 0x080fe20000400000 */
[----:B------:R-:W-:Y:S01]  /*15ed0*/  ISETP.GT.AND P4, PT, R0, 0x48, P3 ;  /* 0x000000480000780c */ /* 0x000fe20001f84270 */
[----:B------:R-:W-:-:S02]  /*15ee0*/  FMUL R12, R12, R2 ;  /* 0x000000020c0c7220 */ /* 0x000fc40000400000 */
[----:B------:R-:W-:Y:S02]  /*15ef0*/  F2FP.F16.F32.PACK_AB R9, RZ, R9 ;  /* 0x00000009ff09723e */ /* 0x000fe400000000ff */
[----:B------:R-:W-:Y:S02]  /*15f00*/  F2FP.F16.F32.PACK_AB R11, RZ, R11 ;  /* 0x0000000bff0b723e */ /* 0x000fe400000000ff */
[----:B------:R-:W-:Y:S02]  /*15f10*/  F2FP.F16.F32.PACK_AB R10, RZ, R12 ;  /* 0x0000000cff0a723e */ /* 0x000fe400000000ff */
[----:B------:R-:W-:Y:S02]  /*15f20*/  PRMT R12, R9, 0x7610, R12 ;  /* 0x00007610090c7816 */ /* 0x000fe4000000000c */
[C---:B------:R-:W-:Y:S01]  /*15f30*/  ISETP.GT.AND P5, PT, R0.reuse, 0x49, P3 ;  /* 0x000000490000780c */ /* 0x040fe20001fa4270 */
[----:B------:R-:W-:Y:S01]  /*15f40*/  @P1 STG.E.U16 desc[UR36][R6.64+0x82], R11 ;  /* 0x0000820b06001986 */ /* 0x000fe2000c101524 */
[----:B------:R-:W-:-:S02]  /*15f50*/  ISETP.GT.AND P0, PT, R0, 0x48, P2 ;  /* 0x000000480000780c */ /* 0x000fc40001704270 */
[C---:B------:R-:W-:Y:S01]  /*15f60*/  ISETP.GT.AND P1, PT, R0.reuse, 0x49, P2 ;  /* 0x000000490000780c */ /* 0x040fe20001724270 */
[----:B------:R0:W-:Y:S01]  /*15f70*/  @P4 STG.E.U16 desc[UR36][R4.64+0x90], R10 ;  /* 0x0000900a04004986 */ /* 0x0001e2000c101524 */
[----:B------:R-:W-:-:S07]  /*15f80*/  ISETP.GT.AND P4, PT, R0, 0x50, P3 ;  /* 0x000000500000780c */ /* 0x000fce0001f84270 */
[----:B------:R1:W-:Y:S01]  /*15f90*/  @P5 STG.E.U16 desc[UR36][R4.64+0x92], R12 ;  /* 0x0000920c04005986 */ /* 0x0003e2000c101524 */
[----:B------:R-:W-:-:S03]  /*15fa0*/  ISETP.GT.AND P5, PT, R0, 0x51, P3 ;  /* 0x000000510000780c */ /* 0x000fc60001fa4270 */
[----:B------:R3:W-:Y:S01]  /*15fb0*/  @P0 STG.E.U16 desc[UR36][R6.64+0x90], R13 ;  /* 0x0000900d06000986 */ /* 0x0007e2000c101524 */
[C---:B------:R-:W-:Y:S02]  /*15fc0*/  ISETP.GT.AND P0, PT, R0.reuse, 0x51, P2 ;  /* 0x000000510000780c */ /* 0x040fe40001704270 */
[----:B------:R-:W-:Y:S01]  /*15fd0*/  ISETP.GT.AND P6, PT, R0, 0x71, P3 ;  /* 0x000000710000780c */ /* 0x000fe20001fc4270 */
[----:B--2---:R-:W-:-:S05]  /*15fe0*/  FMUL R3, R3, R2 ;  /* 0x0000000203037220 */ /* 0x004fca0000400000 */
[----:B------:R-:W-:Y:S01]  /*15ff0*/  F2FP.F16.F32.PACK_AB R9, RZ, R3 ;  /* 0x00000003ff09723e */ /* 0x000fe200000000ff */
[-C--:B----4-:R-:W-:Y:S01]  /*16000*/  FMUL R3, R8, R2.reuse ;  /* 0x0000000208037220 */ /* 0x090fe20000400000 */
[----:B------:R-:W-:-:S04]  /*16010*/  FMUL R8, R235, R2 ;  /* 0x00000002eb087220 */ /* 0x000fc80000400000 */
[----:B------:R-:W-:Y:S02]  /*16020*/  F2FP.F16.F32.PACK_AB R3, RZ, R3 ;  /* 0x00000003ff03723e */ /* 0x000fe400000000ff */
[----:B0-----:R-:W-:Y:S02]  /*16030*/  PRMT R10, R9, 0x7610, R10 ;  /* 0x00007610090a7816 */ /* 0x001fe4000000000a */
[----:B------:R-:W-:Y:S01]  /*16040*/  PRMT R11, R3, 0x7610, R11 ;  /* 0x00007610030b7816 */ /* 0x000fe2000000000b */
[----:B------:R-:W-:Y:S01]  /*16050*/  FMUL R3, R233, R2 ;  /* 0x00000002e9037220 */ /* 0x000fe20000400000 */
[----:B------:R-:W-:Y:S01]  /*16060*/  F2FP.F16.F32.PACK_AB R8, RZ, R8 ;  /* 0x00000008ff08723e */ /* 0x000fe200000000ff */
[----:B------:R-:W-:Y:S01]  /*16070*/  FMUL R9, R234, R2 ;  /* 0x00000002ea097220 */ /* 0x000fe20000400000 */
[----:B------:R0:W-:Y:S02]  /*16080*/  @P1 STG.E.U16 desc[UR36][R6.64+0x92], R10 ;  /* 0x0000920a06001986 */ /* 0x0001e4000c101524 */
[----:B-1----:R-:W-:-:S02]  /*16090*/  PRMT R12, R8, 0x7610, R12 ;  /* 0x00007610080c7816 */ /* 0x002fc4000000000c */
[----:B------:R-:W-:Y:S01]  /*160a0*/  F2FP.F16.F32.PACK_AB R8, RZ, R3 ;  /* 0x00000003ff08723e */ /* 0x000fe200000000ff */
[-C--:B------:R-:W-:Y:S01]  /*160b0*/  FMUL R3, R232, R2.reuse ;  /* 0x00000002e8037220 */ /* 0x080fe20000400000 */
[C---:B------:R-:W-:Y:S02]  /*160c0*/  ISETP.GT.AND P1, PT, R0.reuse, 0x50, P2 ;  /* 0x000000500000780c */ /* 0x040fe40001724270 */
[----:B------:R-:W-:Y:S01]  /*160d0*/  F2FP.F16.F32.PACK_AB R9, RZ, R9 ;  /* 0x00000009ff09723e */ /* 0x000fe200000000ff */
[----:B------:R1:W-:Y:S01]  /*160e0*/  @P4 STG.E.U16 desc[UR36][R4.64+0xa0], R11 ;  /* 0x0000a00b04004986 */ /* 0x0003e2000c101524 */
[----:B------:R-:W-:Y:S02]  /*160f0*/  ISETP.GT.AND P4, PT, R0, 0x58, P3 ;  /* 0x000000580000780c */ /* 0x000fe40001f84270 */
[----:B---3--:R-:W-:Y:S02]  /*16100*/  PRMT R13, R9, 0x7610, R13 ;  /* 0x00007610090d7816 */ /* 0x008fe4000000000d */
[----:B------:R-:W-:Y:S01]  /*16110*/  F2FP.F16.F32.PACK_AB R9, RZ, R3 ;  /* 0x00000003ff09723e */ /* 0x000fe200000000ff */
[-C--:B------:R-:W-:Y:S01]  /*16120*/  FMUL R3, R230, R2.reuse ;  /* 0x00000002e6037220 */ /* 0x080fe20000400000 */
[----:B------:R-:W-:Y:S01]  /*16130*/  PRMT R14, R8, 0x7610, R14 ;  /* 0x00007610080e7816 */ /* 0x000fe2000000000e */
[----:B------:R-:W-:Y:S01]  /*16140*/  FMUL R8, R231, R2 ;  /* 0x00000002e7087220 */ /* 0x000fe20000400000 */
[----:B------:R2:W-:Y:S01]  /*16150*/  @P5 STG.E.U16 desc[UR36][R4.64+0xa2], R12 ;  /* 0x0000a20c04005986 */ /* 0x0005e2000c101524 */
[----:B------:R-:W-:-:S02]  /*16160*/  ISETP.GT.AND P5, PT, R0, 0x59, P3 ;  /* 0x000000590000780c */ /* 0x000fc40001fa4270 */
[----:B------:R-:W-:Y:S01]  /*16170*/  F2FP.F16.F32.PACK_AB R3, RZ, R3 ;  /* 0x00000003ff03723e */ /* 0x000fe200000000ff */
[----:B------:R-:W-:Y:S01]  /*16180*/  @P1 STG.E.U16 desc[UR36][R6.64+0xa0], R13 ;  /* 0x0000a00d06001986 */ /* 0x000fe2000c101524 */
[----:B0-----:R-:W-:Y:S01]  /*16190*/  F2FP.F16.F32.PACK_AB R10, RZ, R8 ;  /* 0x00000008ff0a723e */ /* 0x001fe200000000ff */
[-C--:B------:R-:W-:Y:S01]  /*161a0*/  FMUL R8, R229, R2.reuse ;  /* 0x00000002e5087220 */ /* 0x080fe20000400000 */
[----:B-1----:R-:W-:Y:S01]  /*161b0*/  PRMT R11, R3, 0x7610, R11 ;  /* 0x00007610030b7816 */ /* 0x002fe2000000000b */
[----:B------:R-:W-:Y:S01]  /*161c0*/  @P0 STG.E.U16 desc[UR36][R6.64+0xa2], R14 ;  /* 0x0000a20e06000986 */ /* 0x000fe2000c101524 */
[----:B------:R-:W-:Y:S01]  /*161d0*/  ISETP.GT.AND P0, PT, R0, 0x58, P2 ;  /* 0x000000580000780c */ /* 0x000fe20001704270 */
[----:B------:R-:W-:Y:S01]  /*161e0*/  FMUL R3, R228, R2 ;  /* 0x00000002e4037220 */ /* 0x000fe20000400000 */
[C---:B------:R-:W-:Y:S01]  /*161f0*/  ISETP.GT.AND P1, PT, R0.reuse, 0x59, P2 ;  /* 0x000000590000780c */ /* 0x040fe20001724270 */
[----:B------:R0:W-:Y:S01]  /*16200*/  @P4 STG.E.U16 desc[UR36][R4.64+0xb0], R9 ;  /* 0x0000b00904004986 */ /* 0x0001e2000c101524 */
[----:B------:R-:W-:-:S02]  /*16210*/  ISETP.GT.AND P4, PT, R0, 0x60, P3 ;  /* 0x000000600000780c */ /* 0x000fc40001f84270 */
[----:B------:R-:W-:Y:S01]  /*16220*/  F2FP.F16.F32.PACK_AB R8, RZ, R8 ;  /* 0x00000008ff08723e */ /* 0x000fe200000000ff */
[----:B------:R1:W-:Y:S03]  /*16230*/  @P5 STG.E.U16 desc[UR36][R4.64+0xb2], R10 ;  /* 0x0000b20a04005986 */ /* 0x0003e6000c101524 */
[----:B--2---:R-:W-:Y:S02]  /*16240*/  PRMT R12, R8, 0x7610, R12 ;  /* 0x00007610080c7816 */ /* 0x004fe4000000000c */
[----:B0-----:R-:W-:Y:S01]  /*16250*/  F2FP.F16.F32.PACK_AB R9, RZ, R3 ;  /* 0x00000003ff09723e */ /* 0x001fe200000000ff */
[-C--:B------:R-:W-:Y:S01]  /*16260*/  FMUL R3, R227, R2.reuse ;  /* 0x00000002e3037220 */ /* 0x080fe20000400000 */
[-C--:B------:R-:W-:Y:S02]  /*16270*/  FMUL R8, R226, R2.reuse ;  /* 0x00000002e2087220 */ /* 0x080fe40000400000 */
[----:B-1----:R-:W-:Y:S01]  /*16280*/  PRMT R10, R9, 0x7610, R10 ;  /* 0x00007610090a7816 */ /* 0x002fe2000000000a */
[----:B------:R0:W-:Y:S01]  /*16290*/  @P0 STG.E.U16 desc[UR36][R6.64+0xb0], R11 ;  /* 0x0000b00b06000986 */ /* 0x0001e2000c101524 */
[----:B------:R-:W-:Y:S01]  /*162a0*/  F2FP.F16.F32.PACK_AB R3, RZ, R3 ;  /* 0x00000003ff03723e */ /* 0x000fe200000000ff */
[----:B------:R-:W-:Y:S01]  /*162b0*/  FMUL R9, R225, R2 ;  /* 0x00000002e1097220 */ /* 0x000fe20000400000 */
[C---:B------:R-:W-:Y:S01]  /*162c0*/  ISETP.GT.AND P5, PT, R0.reuse, 0x61, P3 ;  /* 0x000000610000780c */ /* 0x040fe20001fa4270 */
[----:B------:R1:W-:Y:S01]  /*162d0*/  @P1 STG.E.U16 desc[UR36][R6.64+0xb2], R12 ;  /* 0x0000b20c06001986 */ /* 0x0003e2000c101524 */
[----:B------:R-:W-:-:S03]  /*162e0*/  ISETP.GT.AND P1, PT, R0, 0x60, P2 ;  /* 0x000000600000780c */ /* 0x000fc60001724270 */
[----:B------:R-:W-:Y:S01]  /*162f0*/  @P4 STG.E.U16 desc[UR36][R4.64+0xc0], R10 ;  /* 0x0000c00a04004986 */ /* 0x000fe2000c101524 */
[----:B------:R-:W-:Y:S02]  /*16300*/  ISETP.GT.AND P4, PT, R0, 0x61, P2 ;  /* 0x000000610000780c */ /* 0x000fe40001784270 */
[----:B------:R-:W-:Y:S02]  /*16310*/  F2FP.F16.F32.PACK_AB R8, RZ, R8 ;  /* 0x00000008ff08723e */ /* 0x000fe400000000ff */
[----:B0-----:R-:W-:Y:S01]  /*16320*/  PRMT R11, R3, 0x7610, R11 ;  /* 0x00007610030b7816 */ /* 0x001fe2000000000b */
[-C--:B------:R-:W-:Y:S01]  /*16330*/  FMUL R3, R224, R2.reuse ;  /* 0x00000002e0037220 */ /* 0x080fe20000400000 */
[----:B------:R-:W-:Y:S02]  /*16340*/  F2FP.F16.F32.PACK_AB R9, RZ, R9 ;  /* 0x00000009ff09723e */ /* 0x000fe400000000ff */
[----:B-1----:R-:W-:Y:S02]  /*16350*/  PRMT R12, R8, 0x7610, R12 ;  /* 0x00007610080c7816 */ /* 0x002fe4000000000c */
[----:B------:R-:W-:Y:S01]  /*16360*/  F2FP.F16.F32.PACK_AB R8, RZ, R3 ;  /* 0x00000003ff08723e */ /* 0x000fe200000000ff */
[----:B------:R-:W-:Y:S01]  /*16370*/  FMUL R3, R223, R2 ;  /* 0x00000002df037220 */ /* 0x000fe20000400000 */
[----:B------:R-:W-:Y:S01]  /*16380*/  PRMT R13, R9, 0x7610, R13 ;  /* 0x00007610090d7816 */ /* 0x000fe2000000000d */
[----:B------:R0:W-:Y:S01]  /*16390*/  @P5 STG.E.U16 desc[UR36][R4.64+0xc2], R11 ;  /* 0x0000c20b04005986 */ /* 0x0001e2000c101524 */
[----:B------:R-:W-:-:S02]  /*163a0*/  ISETP.GT.AND P0, PT, R0, 0x68, P3 ;  /* 0x000000680000780c */ /* 0x000fc40001f04270 */
[----:B------:R-:W-:Y:S01]  /*163b0*/  F2FP.F16.F32.PACK_AB R9, RZ, R3 ;  /* 0x00000003ff09723e */ /* 0x000fe200000000ff */
[----:B------:R1:W-:Y:S01]  /*163c0*/  @P1 STG.E.U16 desc[UR36][R6.64+0xc0], R12 ;  /* 0x0000c00c06001986 */ /* 0x0003e2000c101524 */
[----:B------:R-:W-:-:S03]  /*163d0*/  FMUL R3, R221, R2 ;  /* 0x00000002dd037220 */ /* 0x000fc60000400000 */
[----:B------:R-:W-:Y:S01]  /*163e0*/  @P4 STG.E.U16 desc[UR36][R6.64+0xc2], R13 ;  /* 0x0000c20d06004986 */ /* 0x000fe2000c101524 */
[----:B------:R-:W-:Y:S02]  /*163f0*/  ISETP.GT.AND P4, PT, R0, 0x69, P3 ;  /* 0x000000690000780c */ /* 0x000fe40001f84270 */
[----:B------:R-:W-:Y:S01]  /*16400*/  PRMT R14, R8, 0x7610, R14 ;  /* 0x00007610080e7816 */ /* 0x000fe2000000000e */
[-C--:B------:R-:W-:Y:S01]  /*16410*/  FMUL R8, R222, R2.reuse ;  /* 0x00000002de087220 */ /* 0x080fe20000400000 */
[----:B------:R-:W-:Y:S02]  /*16420*/  F2FP.F16.F32.PACK_AB R3, RZ, R3 ;  /* 0x00000003ff03723e */ /* 0x000fe400000000ff */
[----:B------:R-:W-:Y:S01]  /*16430*/  ISETP.GT.AND P1, PT, R0, 0x68, P2 ;  /* 0x000000680000780c */ /* 0x000fe20001724270 */
[----:B------:R-:W-:Y:S01]  /*16440*/  @P0 STG.E.U16 desc[UR36][R4.64+0xd0], R14 ;  /* 0x0000d00e04000986 */ /* 0x000fe2000c101524 */
[----:B0-----:R-:W-:Y:S01]  /*16450*/  PRMT R11, R3, 0x7610, R11 ;  /* 0x00007610030b7816 */ /* 0x001fe2000000000b */
[----:B------:R-:W-:Y:S01]  /*16460*/  FMUL R3, R219, R2 ;  /* 0x00000002db037220 */ /* 0x000fe20000400000 */
[----:B------:R-:W-:Y:S01]  /*16470*/  F2FP.F16.F32.PACK_AB R10, RZ, R8 ;  /* 0x00000008ff0a723e */ /* 0x000fe200000000ff */
[----:B------:R-:W-:Y:S01]  /*16480*/  FMUL R8, R220, R2 ;  /* 0x00000002dc087220 */ /* 0x000fe20000400000 */
[C---:B------:R-:W-:Y:S01]  /*16490*/  ISETP.GT.AND P0, PT, R0.reuse, 0x69, P2 ;  /* 0x000000690000780c */ /* 0x040fe20001704270 */
[----:B------:R0:W-:Y:S01]  /*164a0*/  @P4 STG.E.U16 desc[UR36][R4.64+0xd2], R9 ;  /* 0x0000d20904004986 */ /* 0x0001e2000c101524 */
[----:B------:R-:W-:-:S02]  /*164b0*/  ISETP.GT.AND P5, PT, R0, 0x70, P3 ;  /* 0x000000700000780c */ /* 0x000fc40001fa4270 */
[----:B------:R-:W-:-:S04]  /*164c0*/  F2FP.F16.F32.PACK_AB R8, RZ, R8 ;  /* 0x00000008ff08723e */ /* 0x000fc800000000ff */
[----:B-1----:R-:W-:Y:S02]  /*164d0*/  PRMT R12, R8, 0x7610, R12 ;  /* 0x00007610080c7816 */ /* 0x002fe4000000000c */
[----:B0-----:R-:W-:Y:S01]  /*164e0*/  F2FP.F16.F32.PACK_AB R9, RZ, R3 ;  /* 0x00000003ff09723e */ /* 0x001fe200000000ff */
[-C--:B------:R-:W-:Y:S01]  /*164f0*/  FMUL R3, R218, R2.reuse ;  /* 0x00000002da037220 */ /* 0x080fe20000400000 */
[----:B------:R-:W-:Y:S01]  /*16500*/  FMUL R8, R217, R2 ;  /* 0x00000002d9087220 */ /* 0x000fe20000400000 */
[----:B------:R0:W-:Y:S03]  /*16510*/  @P1 STG.E.U16 desc[UR36][R6.64+0xd0], R10 ;  /* 0x0000d00a06001986 */ /* 0x0001e6000c101524 */
[----:B------:R-:W-:Y:S01]  /*16520*/  F2FP.F16.F32.PACK_AB R3, RZ, R3 ;  /* 0x00000003ff03723e */ /* 0x000fe200000000ff */
[----:B------:R1:W-:Y:S01]  /*16530*/  @P0 STG.E.U16 desc[UR36][R6.64+0xd2], R11 ;  /* 0x0000d20b06000986 */ /* 0x0003e2000c101524 */
[----:B------:R-:W-:-:S02]  /*16540*/  ISETP.GT.AND P1, PT, R0, 0x70, P2 ;  /* 0x000000700000780c */ /* 0x000fc40001724270 */
[----:B------:R-:W-:Y:S01]  /*16550*/  F2FP.F16.F32.PACK_AB R8, RZ, R8 ;  /* 0x00000008ff08723e */ /* 0x000fe200000000ff */
[----:B------:R2:W-:Y:S01]  /*16560*/  @P5 STG.E.U16 desc[UR36][R4.64+0xe0], R12 ;  /* 0x0000e00c04005986 */ /* 0x0005e2000c101524 */
[----:B0-----:R-:W-:Y:S01]  /*16570*/  PRMT R10, R9, 0x7610, R10 ;  /* 0x00007610090a7816 */ /* 0x001fe2000000000a */
[-C--:B------:R-:W-:Y:S01]  /*16580*/  FMUL R9, R216, R2.reuse ;  /* 0x00000002d8097220 */ /* 0x080fe20000400000 */
[----:B-1----:R-:W-:Y:S01]  /*16590*/  PRMT R11, R3, 0x7610, R11 ;  /* 0x00007610030b7816 */ /* 0x002fe2000000000b */
[----:B------:R-:W-:-:S03]  /*165a0*/  FMUL R3, R215, R2 ;  /* 0x00000002d7037220 */ /* 0x000fc60000400000 */
[----:B------:R-:W-:Y:S02]  /*165b0*/  F2FP.F16.F32.PACK_AB R9, RZ, R9 ;  /* 0x00000009ff09723e */ /* 0x000fe400000000ff */
[----:B--2---:R-:W-:Y:S02]  /*165c0*/  PRMT R12, R8, 0x7610, R12 ;  /* 0x00007610080c7816 */ /* 0x004fe4000000000c */
[----:B------:R-:W-:Y:S01]  /*165d0*/  F2FP.F16.F32.PACK_AB R8, RZ, R3 ;  /* 0x00000003ff08723e */ /* 0x000fe200000000ff */
[----:B------:R-:W-:Y:S01]  /*165e0*/  FMUL R3, R214, R2 ;  /* 0x00000002d6037220 */ /* 0x000fe20000400000 */
[C---:B------:R-:W-:Y:S02]  /*165f0*/  ISETP.GT.AND P4, PT, R0.reuse, 0x71, P2 ;  /* 0x000000710000780c */ /* 0x040fe40001784270 */
[----:B------:R-:W-:Y:S01]  /*16600*/  ISETP.GT.AND P5, PT, R0, 0x78, P3 ;  /* 0x000000780000780c */ /* 0x000fe20001fa4270 */
[----:B------:R0:W-:Y:S01]  /*16610*/  @P6 STG.E.U16 desc[UR36][R4.64+0xe2], R10 ;  /* 0x0000e20a04006986 */ /* 0x0001e2000c101524 */
[----:B------:R-:W-:-:S02]  /*16620*/  PRMT R13, R9, 0x7610, R13 ;  /* 0x00007610090d7816 */ /* 0x000fc4000000000d */
[----:B------:R-:W-:Y:S01]  /*16630*/  F2FP.F16.F32.PACK_AB R9, RZ, R3 ;  /* 0x00000003ff09723e */ /* 0x000fe200000000ff */
[----:B------:R1:W-:Y:S01]  /*16640*/  @P1 STG.E.U16 desc[UR36][R6.64+0xe0], R11 ;  /* 0x0000e00b06001986 */ /* 0x0003e2000c101524 */
[----:B------:R-:W-:Y:S01]  /*16650*/  ISETP.GT.AND P0, PT, R0, 0x79, P3 ;  /* 0x000000790000780c */ /* 0x000fe20001f04270 */
[-C--:B------:R-:W-:Y:S01]  /*16660*/  FMUL R3, R212, R2.reuse ;  /* 0x00000002d4037220 */ /* 0x080fe20000400000 */
[----:B------:R-:W-:Y:S02]  /*16670*/  ISETP.GT.AND P1, PT, R0, 0x78, P2 ;  /* 0x000000780000780c */ /* 0x000fe40001724270 */
[----:B------:R-:W-:Y:S01]  /*16680*/  PRMT R14, R8, 0x7610, R14 ;  /* 0x00007610080e7816 */ /* 0x000fe2000000000e */
[----:B------:R-:W-:Y:S01]  /*16690*/  FMUL R8, R213, R2 ;  /* 0x00000002d5087220 */ /* 0x000fe20000400000 */
[----:B------:R-:W-:Y:S01]  /*166a0*/  F2FP.F16.F32.PACK_AB R3, RZ, R3 ;  /* 0x00000003ff03723e */ /* 0x000fe200000000ff */
[----:B------:R2:W-:Y:S01]  /*166b0*/  @P4 STG.E.U16 desc[UR36][R6.64+0xe2], R12 ;  /* 0x0000e20c06004986 */ /* 0x0005e2000c101524 */
[----:B------:R-:W-:-:S02]  /*166c0*/  ISETP.GT.AND P4, PT, R0, 0x79, P2 ;  /* 0x000000790000780c */ /* 0x000fc40001784270 */
[----:B0-----:R-:W-:Y:S01]  /*166d0*/  F2FP.F16.F32.PACK_AB R10, RZ, R8 ;  /* 0x00000008ff0a723e */ /* 0x001fe200000000ff */
[----:B------:R-:W-:Y:S01]  /*166e0*/  @P5 STG.E.U16 desc[UR36][R4.64+0xf0], R13 ;  /* 0x0000f00d04005986 */ /* 0x000fe2000c101524 */
[----:B-1----:R-:W-:Y:S01]  /*166f0*/  PRMT R11, R3, 0x7610, R11 ;  /* 0x00007610030b7816 */ /* 0x002fe2000000000b */
[-C--:B------:R-:W-:Y:S01]  /*16700*/  FMUL R3, R210, R2.reuse ;  /* 0x00000002d2037220 */ /* 0x080fe20000400000 */
[----:B------:R-:W-:Y:S01]  /*16710*/  FMUL R8, R211, R2 ;  /* 0x00000002d3087220 */ /* 0x000fe20000400000 */
[C---:B------:R-:W-:Y:S01]  /*16720*/  ISETP.GT.AND P5, PT, R0.reuse, 0x80, P3 ;  /* 0x000000800000780c */ /* 0x040fe20001fa4270 */
[----:B------:R-:W-:Y:S01]  /*16730*/  @P0 STG.E.U16 desc[UR36][R4.64+0xf2], R14 ;  /* 0x0000f20e04000986 */ /* 0x000fe2000c101524 */
[----:B------:R-:W-:-:S03]  /*16740*/  ISETP.GT.AND P6, PT, R0, 0x81, P3 ;  /* 0x000000810000780c */ /* 0x000fc60001fc4270 */
[----:B------:R0:W-:Y:S01]  /*16750*/  @P1 STG.E.U16 desc[UR36][R6.64+0xf0], R9 ;  /* 0x0000f00906001986 */ /* 0x0001e2000c101524 */
[----:B------:R-:W-:-:S04]  /*16760*/  F2FP.F16.F32.PACK_AB R8, RZ, R8 ;  /* 0x00000008ff08723e */ /* 0x000fc800000000ff */
[----:B--2---:R-:W-:Y:S01]  /*16770*/  PRMT R12, R8, 0x7610, R12 ;  /* 0x00007610080c7816 */ /* 0x004fe2000000000c */
[-C--:B------:R-:W-:Y:S01]  /*16780*/  FMUL R8, R208, R2.reuse ;  /* 0x00000002d0087220 */ /* 0x080fe20000400000 */
[----:B0-----:R-:W-:Y:S01]  /*16790*/  F2FP.F16.F32.PACK_AB R9, RZ, R3 ;  /* 0x00000003ff09723e */ /* 0x001fe200000000ff */
[----:B------:R-:W-:Y:S01]  /*167a0*/  FMUL R3, R209, R2 ;  /* 0x00000002d1037220 */ /* 0x000fe20000400000 */
[----:B------:R0:W-:Y:S01]  /*167b0*/  @P4 STG.E.U16 desc[UR36][R6.64+0xf2], R10 ;  /* 0x0000f20a06004986 */ /* 0x0001e2000c101524 */
[----:B------:R-:W-:-:S03]  /*167c0*/  ISETP.GT.AND P0, PT, R0, 0x80, P2 ;  /* 0x000000800000780c */ /* 0x000fc60001704270 */
[----:B------:R-:W-:Y:S01]  /*167d0*/  F2FP.F16.F32.PACK_AB R3, RZ, R3 ;  /* 0x00000003ff03723e */ /* 0x000fe200000000ff */
[----:B------:R1:W-:Y:S01]  /*167e0*/  @P5 STG.E.U16 desc[UR36][R4.64+0x100], R11 ;  /* 0x0001000b04005986 */ /* 0x0003e2000c101524 */
[----:B------:R-:W-:Y:S02]  /*167f0*/  ISETP.GT.AND P1, PT, R0, 0x81, P2 ;  /* 0x000000810000780c */ /* 0x000fe40001724270 */
[----:B------:R-:W-:Y:S01]  /*16800*/  F2FP.F16.F32.PACK_AB R8, RZ, R8 ;  /* 0x00000008ff08723e */ /* 0x000fe200000000ff */
[----:B------:R2:W-:Y:S01]  /*16810*/  @P6 STG.E.U16 desc[UR36][R4.64+0x102], R12 ;  /* 0x0001020c04006986 */ /* 0x0005e2000c101524 */
[----:B0-----:R-:W-:Y:S01]  /*16820*/  PRMT R10, R9, 0x7610, R10 ;  /* 0x00007610090a7816 */ /* 0x001fe2000000000a */
[-C--:B------:R-:W-:Y:S01]  /*16830*/  FMUL R9, R207, R2.reuse ;  /* 0x00000002cf097220 */ /* 0x080fe20000400000 */
[----:B-1----:R-:W-:Y:S01]  /*16840*/  PRMT R11, R3, 0x7610, R11 ;  /* 0x00007610030b7816 */ /* 0x002fe2000000000b */
[----:B------:R-:W-:Y:S01]  /*16850*/  FMUL R3, R206, R2 ;  /* 0x00000002ce037220 */ /* 0x000fe20000400000 */
[----:B------:R-:W-:-:S02]  /*16860*/  ISETP.GT.AND P4, PT, R0, 0x88, P3 ;  /* 0x000000880000780c */ /* 0x000fc40001f84270 */
[----:B--2---:R-:W-:Y:S02]  /*16870*/  PRMT R12, R8, 0x7610, R12 ;  /* 0x00007610080c7816 */ /* 0x004fe4000000000c */
[----:B------:R-:W-:Y:S01]  /*16880*/  F2FP.F16.F32.PACK_AB R8, RZ, R3 ;  /* 0x00000003ff08723e */ /* 0x000fe200000000ff */
[-C--:B------:R-:W-:Y:S01]  /*16890*/  FMUL R3, R205, R2.reuse ;  /* 0x00000002cd037220 */ /* 0x080fe20000400000 */
[----:B------:R-:W-:Y:S02]  /*168a0*/  F2FP.F16.F32.PACK_AB R9, RZ, R9 ;  /* 0x00000009ff09723e */ /* 0x000fe400000000ff */
[C---:B------:R-:W-:Y:S01]  /*168b0*/  ISETP.GT.AND P5, PT, R0.reuse, 0x89, P3 ;  /* 0x000000890000780c */ /* 0x040fe20001fa4270 */
[----:B------:R0:W-:Y:S01]  /*168c0*/  @P0 STG.E.U16 desc[UR36][R6.64+0x100], R10 ;  /* 0x0001000a06000986 */ /* 0x0001e2000c101524 */
[----:B------:R-:W-:Y:S02]  /*168d0*/  PRMT R13, R9, 0x7610, R13 ;  /* 0x00007610090d7816 */ /* 0x000fe4000000000d */
[----:B------:R-:W-:Y:S01]  /*168e0*/  F2FP.F16.F32.PACK_AB R9, RZ, R3 ;  /* 0x00000003ff09723e */ /* 0x000fe200000000ff */
[----:B------:R1:W-:Y:S01]  /*168f0*/  @P1 STG.E.U16 desc[UR36][R6.64+0x102], R11 ;  /* 0x0001020b06001986 */ /* 0x0003e2000c101524 */
[C---:B------:R-:W-:Y:S01]  /*16900*/  ISETP.GT.AND P0, PT, R0.reuse, 0x88, P2 ;  /* 0x000000880000780c */ /* 0x040fe20001704270 */
[----:B------:R-:W-:Y:S01]  /*16910*/  FMUL R3, R203, R2 ;  /* 0x00000002cb037220 */ /* 0x000fe20000400000 */
[----:B------:R-:W-:-:S02]  /*16920*/  ISETP.GT.AND P1, PT, R0, 0x89, P2 ;  /* 0x000000890000780c */ /* 0x000fc40001724270 */
[----:B------:R-:W-:Y:S01]  /*16930*/  PRMT R14, R8, 0x7610, R14 ;  /* 0x00007610080e7816 */ /* 0x000fe2000000000e */
[----:B------:R-:W-:Y:S01]  /*16940*/  FMUL R8, R204, R2 ;  /* 0x00000002cc087220 */ /* 0x000fe20000400000 */
[----:B------:R-:W-:Y:S01]  /*16950*/  F2FP.F16.F32.PACK_AB R3, RZ, R3 ;  /* 0x00000003ff03723e */ /* 0x000fe200000000ff */
[----:B------:R2:W-:Y:S01]  /*16960*/  @P4 STG.E.U16 desc[UR36][R4.64+0x110], R12 ;  /* 0x0001100c04004986 */ /* 0x0005e2000c101524 */
[----:B------:R-:W-:Y:S02]  /*16970*/  ISETP.GT.AND P4, PT, R0, 0x90, P3 ;  /* 0x000000900000780c */ /* 0x000fe40001f84270 */
        /* <DEDUP_REMOVED lines=9> */
[----:B------:R-:W-:Y:S02]  /*16a10*/  F2FP.F16.F32.PACK_AB R8, RZ, R8 ;  /* 0x00000008ff08723e */ /* 0x000fe400000000ff */
[----:B------:R-:W-:Y:S01]  /*16a20*/  ISETP.GT.AND P1, PT, R0, 0x91, P2 ;  /* 0x000000910000780c */ /* 0x000fe20001724270 */
[----:B------:R1:W-:Y:S01]  /*16a30*/  @P4 STG.E.U16 desc[UR36][R4.64+0x120], R10 ;  /* 0x0001200a04004986 */ /* 0x0003e2000c101524 */
[----:B--2---:R-:W-:Y:S01]  /*16a40*/  PRMT R12, R8, 0x7610, R12 ;  /* 0x00007610080c7816 */ /* 0x004fe2000000000c */
[-C--:B------:R-:W-:Y:S01]  /*16a50*/  FMUL R8, R199, R2.reuse ;  /* 0x00000002c7087220 */ /* 0x080fe20000400000 */
[----:B0-----:R-:W-:Y:S01]  /*16a60*/  F2FP.F16.F32.PACK_AB R9, RZ, R3 ;  /* 0x00000003ff09723e */ /* 0x001fe200000000ff */
[----:B------:R-:W-:Y:S01]  /*16a70*/  FMUL R3, R200, R2 ;  /* 0x00000002c8037220 */ /* 0x000fe20000400000 */
[----:B------:R-:W-:Y:S01]  /*16a80*/  ISETP.GT.AND P4, PT, R0, 0x98, P3 ;  /* 0x000000980000780c */ /* 0x000fe20001f84270 */
[----:B------:R0:W-:Y:S03]  /*16a90*/  @P5 STG.E.U16 desc[UR36][R4.64+0x122], R11 ;  /* 0x0001220b04005986 */ /* 0x0001e6000c101524 */
[----:B------:R-:W-:-:S02]  /*16aa0*/  F2FP.F16.F32.PACK_AB R3, RZ, R3 ;  /* 0x00000003ff03723e */ /* 0x000fc400000000ff */
[----:B-1----:R-:W-:Y:S01]  /*16ab0*/  PRMT R10, R9, 0x7610, R10 ;  /* 0x00007610090a7816 */ /* 0x002fe2000000000a */
[----:B------:R-:W-:Y:S01]  /*16ac0*/  FMUL R9, R198, R2 ;  /* 0x00000002c6097220 */ /* 0x000fe20000400000 */
[----:B------:R-:W-:Y:S01]  /*16ad0*/  F2FP.F16.F32.PACK_AB R8, RZ, R8 ;  /* 0x00000008ff08723e */ /* 0x000fe200000000ff */
[----:B------:R1:W-:Y:S01]  /*16ae0*/  @P0 STG.E.U16 desc[UR36][R6.64+0x120], R12 ;  /* 0x0001200c06000986 */ /* 0x0003e2000c101524 */
[----:B0-----:R-:W-:Y:S01]  /*16af0*/  PRMT R11, R3, 0x7610, R11 ;  /* 0x00007610030b7816 */ /* 0x001fe2000000000b */
[----:B------:R-:W-:Y:S01]  /*16b00*/  FMUL R3, R197, R2 ;  /* 0x00000002c5037220 */ /* 0x000fe20000400000 */
[C---:B------:R-:W-:Y:S01]  /*16b10*/  ISETP.GT.AND P5, PT, R0.reuse, 0x99, P3 ;  /* 0x000000990000780c */ /* 0x040fe20001fa4270 */
[----:B------:R0:W-:Y:S01]  /*16b20*/  @P1 STG.E.U16 desc[UR36][R6.64+0x122], R10 ;  /* 0x0001220a06001986 */ /* 0x0001e2000c101524 */
[----:B------:R-:W-:Y:S02]  /*16b30*/  ISETP.GT.AND P1, PT, R0, 0x98, P2 ;  /* 0x000000980000780c */ /* 0x000fe40001724270 */
[----:B------:R-:W-:-:S02]  /*16b40*/  F2FP.F16.F32.PACK_AB R9, RZ, R9 ;  /* 0x00000009ff09723e */ /* 0x000fc400000000ff */
[----:B-1----:R-:W-:Y:S02]  /*16b50*/  PRMT R12, R8, 0x7610, R12 ;  /* 0x00007610080c7816 */ /* 0x002fe4000000000c */
[----:B------:R-:W-:Y:S01]  /*16b60*/  F2FP.F16.F32.PACK_AB R8, RZ, R3 ;  /* 0x00000003ff08723e */ /* 0x000fe200000000ff */
[-C--:B------:R-:W-:Y:S01]  /*16b70*/  FMUL R3, R196, R2.reuse ;  /* 0x00000002c4037220 */ /* 0x080fe20000400000 */
[C---:B------:R-:W-:Y:S01]  /*16b80*/  ISETP.GT.AND P0, PT, R0.reuse, 0x99, P2 ;  /* 0x000000990000780c */ /* 0x040fe20001704270 */
[----:B------:R1:W-:Y:S01]  /*16b90*/  @P4 STG.E.U16 desc[UR36][R4.64+0x130], R11 ;  /* 0x0001300b04004986 */ /* 0x0003e2000c101524 */
[----:B------:R-:W-:Y:S02]  /*16ba0*/  ISETP.GT.AND P4, PT, R0, 0xa0, P3 ;  /* 0x000000a00000780c */ /* 0x000fe40001f84270 */
[----:B------:R-:W-:Y:S02]  /*16bb0*/  PRMT R13, R9, 0x7610, R13 ;  /* 0x00007610090d7816 */ /* 0x000fe4000000000d */
        /* <DEDUP_REMOVED lines=68> */
[----:B------:R-:W-:Y:S02]  /*17000*/  ISETP.GT.AND P1, PT, R0, 0xb8, P2 ;  /* 0x000000b80000780c */ /* 0x000fe40001724270 */
[----:B------:R-:W-:Y:S02]  /*17010*/  F2FP.F16.F32.PACK_AB R8, RZ, R8 ;  /* 0x00000008ff08723e */ /* 0x000fe400000000ff */
[----:B0-----:R-:W-:Y:S01]  /*17020*/  PRMT R10, R9, 0x7610, R10 ;  /* 0x00007610090a7816 */ /* 0x001fe2000000000a */
[-C--:B------:R-:W-:Y:S01]  /*17030*/  FMUL R9, R180, R2.reuse ;  /* 0x00000002b4097220 */ /* 0x080fe20000400000 */
[----:B-1----:R-:W-:Y:S01]  /*17040*/  PRMT R11, R3, 0x7610, R11 ;  /* 0x00007610030b7816 */ /* 0x002fe2000000000b */
[----:B------:R-:W-:Y:S01]  /*17050*/  FMUL R3, R179, R2 ;  /* 0x00000002b3037220 */ /* 0x000fe20000400000 */
[----:B------:R0:W-:Y:S02]  /*17060*/  @P5 STG.E.U16 desc[UR36][R4.64+0x170], R12 ;  /* 0x0001700c04005986 */ /* 0x0001e4000c101524 */
[----:B------:R-:W-:-:S02]  /*17070*/  F2FP.F16.F32.PACK_AB R9, RZ, R9 ;  /* 0x00000009ff09723e */ /* 0x000fc400000000ff */
[C---:B------:R-:W-:Y:S02]  /*17080*/  ISETP.GT.AND P4, PT, R0.reuse, 0xb9, P2 ;  /* 0x000000b90000780c */ /* 0x040fe40001784270 */
[----:B------:R-:W-:Y:S02]  /*17090*/  ISETP.GT.AND P5, PT, R0, 0xc0, P3 ;  /* 0x000000c00000780c */ /* 0x000fe40001fa4270 */
[----:B0-----:R-:W-:Y:S02]  /*170a0*/  PRMT R12, R8, 0x7610, R12 ;  /* 0x00007610080c7816 */ /* 0x001fe4000000000c */
[----:B------:R-:W-:Y:S01]  /*170b0*/  F2FP.F16.F32.PACK_AB R8, RZ, R3 ;  /* 0x00000003ff08723e */ /* 0x000fe200000000ff */
[----:B------:R-:W-:Y:S01]  /*170c0*/  FMUL R3, R178, R2 ;  /* 0x00000002b2037220 */ /* 0x000fe20000400000 */
[----:B------:R-:W-:Y:S01]  /*170d0*/  PRMT R13, R9, 0x7610, R13 ;  /* 0x00007610090d7816 */ /* 0x000fe2000000000d */
[----:B------:R0:W-:Y:S01]  /*170e0*/  @P6 STG.E.U16 desc[UR36][R4.64+0x172], R10 ;  /* 0x0001720a04006986 */ /* 0x0001e2000c101524 */
[----:B------:R-:W-:-:S02]  /*170f0*/  ISETP.GT.AND P0, PT, R0, 0xc1, P3 ;  /* 0x000000c10000780c */ /* 0x000fc40001f04270 */
[----:B------:R-:W-:Y:S01]  /*17100*/  F2FP.F16.F32.PACK_AB R9, RZ, R3 ;  /* 0x00000003ff09723e */ /* 0x000fe200000000ff */
[----:B------:R1:W-:Y:S01]  /*17110*/  @P1 STG.E.U16 desc[UR36][R6.64+0x170], R11 ;  /* 0x0001700b06001986 */ /* 0x0003e2000c101524 */
[-C--:B------:R-:W-:Y:S01]  /*17120*/  FMUL R3, R176, R2.reuse ;  /* 0x00000002b0037220 */ /* 0x080fe20000400000 */
[----:B------:R-:W-:Y:S02]  /*17130*/  ISETP.GT.AND P1, PT, R0, 0xc0, P2 ;  /* 0x000000c00000780c */ /* 0x000fe40001724270 */
        /* <DEDUP_REMOVED lines=40> */
[C---:B------:R-:W-:Y:S01]  /*173c0*/  ISETP.GT.AND P0, PT, R0.reuse, 0xd0, P2 ;  /* 0x000000d00000780c */ /* 0x040fe20001704270 */
        /* <DEDUP_REMOVED lines=11> */
[----:B------:R-:W-:Y:S01]  /*17480*/  ISETP.GT.AND P5, PT, R0, 0xd9, P3 ;  /* 0x000000d90000780c */ /* 0x000fe20001fa4270 */
[----:B------:R-:W-:Y:S01]  /*17490*/  FMUL R8, R166, R2 ;  /* 0x00000002a6087220 */ /* 0x000fe20000400000 */
[----:B------:R-:W-:Y:S01]  /*174a0*/  @P0 STG.E.U16 desc[UR36][R6.64+0x1a0], R14 ;  /* 0x0001a00e06000986 */ /* 0x000fe2000c101524 */
[----:B------:R-:W-:-:S03]  /*174b0*/  ISETP.GT.AND P0, PT, R0, 0xd8, P2 ;  /* 0x000000d80000780c */ /* 0x000fc60001704270 */
[----:B------:R0:W-:Y:S01]  /*174c0*/  @P1 STG.E.U16 desc[UR36][R6.64+0x1a2], R9 ;  /* 0x0001a20906001986 */ /* 0x0001e2000c101524 */
[----:B------:R-:W-:Y:S02]  /*174d0*/  F2FP.F16.F32.PACK_AB R8, RZ, R8 ;  /* 0x00000008ff08723e */ /* 0x000fe400000000ff */
[----:B------:R-:W-:Y:S02]  /*174e0*/  ISETP.GT.AND P1, PT, R0, 0xd9, P2 ;  /* 0x000000d90000780c */ /* 0x000fe40001724270 */
        /* <DEDUP_REMOVED lines=16> */
[----:B------:R1:W-:Y:S01]  /*175f0*/  @P1 STG.E.U16 desc[UR36][R6.64+0x1b2], R10 ;  /* 0x0001b20a06001986 */ /* 0x0003e2000c101524 */
[----:B------:R-:W-:Y:S02]  /*17600*/  ISETP.GT.AND P1, PT, R0, 0xe0, P2 ;  /* 0x000000e00000780c */ /* 0x000fe40001724270 */
[----:B0-----:R-:W-:Y:S02]  /*17610*/  PRMT R12, R8, 0x7610, R12 ;  /* 0x00007610080c7816 */ /* 0x001fe4000000000c */
[----:B------:R-:W-:Y:S01]  /*17620*/  F2FP.F16.F32.PACK_AB R8, RZ, R3 ;  /* 0x00000003ff08723e */ /* 0x000fe200000000ff */
[-C--:B------:R-:W-:Y:S01]  /*17630*/  FMUL R3, R160, R2.reuse ;  /* 0x00000002a0037220 */ /* 0x080fe20000400000 */
[----:B------:R-:W-:Y:S01]  /*17640*/  ISETP.GT.AND P0, PT, R0, 0xe1, P2 ;  /* 0x000000e10000780c */ /* 0x000fe20001704270 */
[----:B------:R0:W-:Y:S01]  /*17650*/  @P4 STG.E.U16 desc[UR36][R4.64+0x1c0], R11 ;  /* 0x0001c00b04004986 */ /* 0x0001e2000c101524 */
[----:B-1----:R-:W-:Y:S02]  /*17660*/  PRMT R10, R9, 0x7610, R10 ;  /* 0x00007610090a7816 */ /* 0x002fe4000000000a */
[----:B------:R-:W-:Y:S01]  /*17670*/  PRMT R13, R8, 0x7610, R13 ;  /* 0x00007610080d7816 */ /* 0x000fe2000000000d */
[----:B------:R-:W-:Y:S01]  /*17680*/  @P5 STG.E.U16 desc[UR36][R4.64+0x1c2], R12 ;  /* 0x0001c20c04005986 */ /* 0x000fe2000c101524 */
[----:B------:R-:W-:Y:S01]  /*17690*/  FMUL R8, R159, R2 ;  /* 0x000000029f087220 */ /* 0x000fe20000400000 */
[----:B------:R-:W-:-:S02]  /*176a0*/  ISETP.GT.AND P4, PT, R0, 0xe8, P3 ;  /* 0x000000e80000780c */ /* 0x000fc40001f84270 */
[----:B------:R-:W-:Y:S01]  /*176b0*/  F2FP.F16.F32.PACK_AB R9, RZ, R3 ;  /* 0x00000003ff09723e */ /* 0x000fe200000000ff */
[----:B------:R-:W-:Y:S01]  /*176c0*/  FMUL R3, R158, R2 ;  /* 0x000000029e037220 */ /* 0x000fe20000400000 */
[C---:B------:R-:W-:Y:S02]  /*176d0*/  ISETP.GT.AND P5, PT, R0.reuse, 0xe9, P3 ;  /* 0x000000e90000780c */ /* 0x040fe40001fa4270 */
[----:B------:R-:W-:Y:S02]  /*176e0*/  ISETP.GT.AND P6, PT, R0, 0xe8, P2 ;  /* 0x000000e80000780c */ /* 0x000fe400017c4270 */
[----:B------:R-:W-:Y:S01]  /*176f0*/  F2FP.F16.F32.PACK_AB R8, RZ, R8 ;  /* 0x00000008ff08723e */ /* 0x000fe200000000ff */
[----:B------:R1:W-:Y:S01]  /*17700*/  @P1 STG.E.U16 desc[UR36][R6.64+0x1c0], R10 ;  /* 0x0001c00a06001986 */ /* 0x0003e2000c101524 */
[----:B------:R-:W-:Y:S02]  /*17710*/  F2FP.F16.F32.PACK_AB R3, RZ, R3 ;  /* 0x00000003ff03723e */ /* 0x000fe400000000ff */
[----:B0-----:R-:W-:-:S02]  /*17720*/  PRMT R11, R8, 0x7610, R11 ;  /* 0x00007610080b7816 */ /* 0x001fc4000000000b */
[----:B------:R-:W-:Y:S01]  /*17730*/  PRMT R18, R3, 0x7610, R18 ;  /* 0x0000761003127816 */ /* 0x000fe20000000012 */
[----:B------:R0:W-:Y:S01]  /*17740*/  @P0 STG.E.U16 desc[UR36][R6.64+0x1c2], R13 ;  /* 0x0001c20d06000986 */ /* 0x0001e2000c101524 */
[----:B-1----:R-:W-:Y:S01]  /*17750*/  PRMT R10, R9, 0x7610, R10 ;  /* 0x00007610090a7816 */ /* 0x002fe2000000000a */
[----:B------:R-:W-:-:S04]  /*17760*/  FMUL R3, R157, R2 ;  /* 0x000000029d037220 */ /* 0x000fc80000400000 */
[----:B------:R-:W-:Y:S01]  /*17770*/  @P4 STG.E.U16 desc[UR36][R4.64+0x1d0], R10 ;  /* 0x0001d00a04004986 */ /* 0x000fe2000c101524 */
[----:B------:R-:W-:-:S03]  /*17780*/  ISETP.GT.AND P4, PT, R0, 0xe9, P2 ;  /* 0x000000e90000780c */ /* 0x000fc60001784270 */
[----:B------:R1:W-:Y:S01]  /*17790*/  @P5 STG.E.U16 desc[UR36][R4.64+0x1d2], R11 ;  /* 0x0001d20b04005986 */ /* 0x0003e2000c101524 */
[----:B------:R-:W-:-:S03]  /*177a0*/  ISETP.GT.AND P5, PT, R0, 0xf0, P3 ;  /* 0x000000f00000780c */ /* 0x000fc60001fa4270 */
[----:B------:R-:W-:Y:S01]  /*177b0*/  @P6 STG.E.U16 desc[UR36][R6.64+0x1d0], R18 ;  /* 0x0001d01206006986 */ /* 0x000fe2000c101524 */
[----:B------:R-:W-:Y:S01]  /*177c0*/  ISETP.GT.AND P6, PT, R0, 0xf1, P3 ;  /* 0x000000f10000780c */ /* 0x000fe20001fc4270 */
[-C--:B------:R-:W-:Y:S01]  /*177d0*/  FMUL R8, R156, R2.reuse ;  /* 0x000000029c087220 */ /* 0x080fe20000400000 */
[----:B------:R-:W-:Y:S01]  /*177e0*/  FMUL R9, R155, R2 ;  /* 0x000000029b097220 */ /* 0x000fe20000400000 */
[----:B0-----:R-:W-:-:S03]  /*177f0*/  F2FP.F16.F32.PACK_AB R13, RZ, R3 ;  /* 0x00000003ff0d723e */ /* 0x001fc600000000ff */
[----:B------:R-:W-:Y:S02]  /*17800*/  F2FP.F16.F32.PACK_AB R14, RZ, R8 ;  /* 0x00000008ff0e723e */ /* 0x000fe400000000ff */
[----:B------:R-:W-:Y:S01]  /*17810*/  F2FP.F16.F32.PACK_AB R15, RZ, R9 ;  /* 0x00000009ff0f723e */ /* 0x000fe200000000ff */
[----:B------:R-:W-:Y:S01]  /*17820*/  @P4 STG.E.U16 desc[UR36][R6.64+0x1d2], R13 ;  /* 0x0001d20d06004986 */ /* 0x000fe2000c101524 */
[----:B------:R-:W-:-:S03]  /*17830*/  ISETP.GT.AND P4, PT, R0, 0xf1, P2 ;  /* 0x000000f10000780c */ /* 0x000fc60001784270 */
[----:B------:R-:W-:Y:S04]  /*17840*/  @P5 STG.E.U16 desc[UR36][R4.64+0x1e0], R14 ;  /* 0x0001e00e04005986 */ /* 0x000fe8000c101524 */
[----:B------:R-:W-:Y:S01]  /*17850*/  @P6 STG.E.U16 desc[UR36][R4.64+0x1e2], R15 ;  /* 0x0001e20f04006986 */ /* 0x000fe2000c101524 */
[----:B------:R-:W-:Y:S01]  /*17860*/  ISETP.GT.AND P6, PT, R0, 0xf0, P2 ;  /* 0x000000f00000780c */ /* 0x000fe200017c4270 */
[-C--:B-1----:R-:W-:Y:S01]  /*17870*/  FMUL R11, R154, R2.reuse ;  /* 0x000000029a0b7220 */ /* 0x082fe20000400000 */
[----:B------:R-:W-:-:S04]  /*17880*/  FMUL R12, R23, R2 ;  /* 0x00000002170c7220 */ /* 0x000fc80000400000 */
[----:B------:R-:W-:Y:S02]  /*17890*/  F2FP.F16.F32.PACK_AB R11, RZ, R11 ;  /* 0x0000000bff0b723e */ /* 0x000fe400000000ff */
[----:B------:R-:W-:Y:S02]  /*178a0*/  F2FP.F16.F32.PACK_AB R12, RZ, R12 ;  /* 0x0000000cff0c723e */ /* 0x000fe400000000ff */
[C---:B------:R-:W-:Y:S02]  /*178b0*/  ISETP.GT.AND P5, PT, R0.reuse, 0xf8, P3 ;  /* 0x000000f80000780c */ /* 0x040fe40001fa4270 */
[----:B------:R-:W-:Y:S01]  /*178c0*/  ISETP.GT.AND P3, PT, R0, 0xf9, P3 ;  /* 0x000000f90000780c */ /* 0x000fe20001f64270 */
[----:B------:R-:W-:Y:S01]  /*178d0*/  @P6 STG.E.U16 desc[UR36][R6.64+0x1e0], R11 ;  /* 0x0001e00b06006986 */ /* 0x000fe2000c101524 */
[----:B------:R-:W-:-:S03]  /*178e0*/  FMUL R10, R22, R2 ;  /* 0x00000002160a7220 */ /* 0x000fc60000400000 */
[----:B------:R0:W-:Y:S01]  /*178f0*/  @P4 STG.E.U16 desc[UR36][R6.64+0x1e2], R12 ;  /* 0x0001e20c06004986 */ /* 0x0001e2000c101524 */
[----:B------:R-:W-:Y:S01]  /*17900*/  ISETP.GT.AND P4, PT, R0, 0xf8, P2 ;  /* 0x000000f80000780c */ /* 0x000fe20001784270 */
[-C--:B------:R-:W-:Y:S01]  /*17910*/  FMUL R9, R21, R2.reuse ;  /* 0x0000000215097220 */ /* 0x080fe20000400000 */
[-C--:B------:R-:W-:Y:S01]  /*17920*/  FMUL R8, R19, R2.reuse ;  /* 0x0000000213087220 */ /* 0x080fe20000400000 */
[----:B------:R-:W-:Y:S01]  /*17930*/  FMUL R3, R20, R2 ;  /* 0x0000000214037220 */ /* 0x000fe20000400000 */
[----:B------:R-:W-:Y:S02]  /*17940*/  F2FP.F16.F32.PACK_AB R10, RZ, R10 ;  /* 0x0000000aff0a723e */ /* 0x000fe400000000ff */
[----:B------:R-:W-:Y:S02]  /*17950*/  ISETP.GT.AND P2, PT, R0, 0xf9, P2 ;  /* 0x000000f90000780c */ /* 0x000fe40001744270 */
[----:B------:R-:W-:Y:S02]  /*17960*/  F2FP.F16.F32.PACK_AB R9, RZ, R9 ;  /* 0x00000009ff09723e */ /* 0x000fe400000000ff */
[----:B------:R-:W-:-:S02]  /*17970*/  F2FP.F16.F32.PACK_AB R8, RZ, R8 ;  /* 0x00000008ff08723e */ /* 0x000fc400000000ff */
[----:B------:R-:W-:Y:S01]  /*17980*/  F2FP.F16.F32.PACK_AB R3, RZ, R3 ;  /* 0x00000003ff03723e */ /* 0x000fe200000000ff */
[----:B------:R-:W-:Y:S01]  /*17990*/  @P5 STG.E.U16 desc[UR36][R4.64+0x1f0], R10 ;  /* 0x0001f00a04005986 */ /* 0x000fe2000c101524 */
[----:B0-----:R-:W-:Y:S01]  /*179a0*/  PRMT R12, R8, 0x7610, R12 ;  /* 0x00007610080c7816 */ /* 0x001fe2000000000c */
[----:B------:R-:W-:Y:S01]  /*179b0*/  @P4 IMAD.MOV.U32 R8, RZ, RZ, R6 ;  /* 0x000000ffff084224 */ /* 0x000fe200078e0006 */
[----:B------:R-:W-:Y:S01]  /*179c0*/  PRMT R11, R3, 0x7610, R11 ;  /* 0x00007610030b7816 */ /* 0x000fe2000000000b */
[----:B------:R0:W-:Y:S01]  /*179d0*/  @P3 STG.E.U16 desc[UR36][R4.64+0x1f2], R9 ;  /* 0x0001f20904003986 */ /* 0x0001e2000c101524 */
[----:B------:R-:W-:Y:S01]  /*179e0*/  USHF.L.U32 UR12, UR8, 0x8, URZ ;  /* 0x00000008080c7899 */ /* 0x000fe2000800063f */
[----:B------:R-:W-:Y:S01]  /*179f0*/  ISETP.GT.AND P1, PT, R153, 0x80, PT ;  /* 0x000000809900780c */ /* 0x000fe20003f24270 */
[----:B------:R-:W-:Y:S01]  /*17a00*/  USHF.L.U64.HI UR11, UR8, 0x8, UR9 ;  /* 0x00000008080b7899 */ /* 0x000fe20008010209 */
[----:B0-----:R-:W-:-:S03]  /*17a10*/  @P4 MOV R9, R7 ;  /* 0x0000000700094202 */ /* 0x001fc60000000f00 */
[----:B------:R-:W-:Y:S02]  /*17a20*/  IMAD.U32 R3, RZ, RZ, UR12 ;  /* 0x0000000cff037e24 */ /* 0x000fe4000f8e00ff */
[----:B------:R0:W-:Y:S01]  /*17a30*/  @P4 STG.E.U16 desc[UR36][R8.64+0x1f0], R11 ;  /* 0x0001f00b08004986 */ /* 0x0001e2000c101524 */
[C---:B------:R-:W-:Y:S02]  /*17a40*/  ISETP.GT.AND P3, PT, R0.reuse, RZ, P1 ;  /* 0x000000ff0000720c */ /* 0x040fe40000f64270 */
[----:B------:R-:W-:Y:S01]  /*17a50*/  ISETP.GT.AND P4, PT, R0, 0x1, P1 ;  /* 0x000000010000780c */ /* 0x000fe20000f84270 */
[-C--:B------:R-:W-:Y:S01]  /*17a60*/  FMUL R24, R24, R2.reuse ;  /* 0x0000000218187220 */ /* 0x080fe20000400000 */
[----:B------:R-:W-:Y:S01]  /*17a70*/  FMUL R25, R25, R2 ;  /* 0x0000000219197220 */ /* 0x000fe20000400000 */
[----:B0-----:R-:W-:Y:S01]  /*17a80*/  @P2 IMAD.MOV.U32 R8, RZ, RZ, R6 ;  /* 0x000000ffff082224 */ /* 0x001fe200078e0006 */
[----:B------:R-:W-:Y:S01]  /*17a90*/  @P2 MOV R9, R7 ;  /* 0x0000000700092202 */ /* 0x000fe20000000f00 */
[----:B------:R-:W-:-:S04]  /*17aa0*/  IMAD.U32 R7, RZ, RZ, UR11 ;  /* 0x0000000bff077e24 */ /* 0x000fc8000f8e00ff */
[----:B------:R0:W-:Y:S01]  /*17ab0*/  @P2 STG.E.U16 desc[UR36][R8.64+0x1f2], R12 ;  /* 0x0001f20c08002986 */ /* 0x0001e2000c101524 */
[C---:B------:R-:W-:Y:S02]  /*17ac0*/  IADD3 R6, P2, P6, R4.reuse, UR5, R3 ;  /* 0x0000000504067c10 */ /* 0x040fe4000fe5e003 */
[----:B------:R-:W-:Y:S02]  /*17ad0*/  IADD3 R4, P5, R4, UR12, RZ ;  /* 0x0000000c04047c10 */ /* 0x000fe4000ffbe0ff */
[----:B------:R-:W-:Y:S02]  /*17ae0*/  IADD3.X R7, R5, UR4, R7, P2, P6 ;  /* 0x0000000405077c10 */ /* 0x000fe400097ec407 */
[----:B------:R-:W-:Y:S02]  /*17af0*/  ISETP.GT.AND P0, PT, R153, 0x88, PT ;  /* 0x000000889900780c */ /* 0x000fe40003f04270 */
[----:B------:R-:W-:Y:S02]  /*17b00*/  F2FP.F16.F32.PACK_AB R24, RZ, R24 ;  /* 0x00000018ff18723e */ /* 0x000fe400000000ff */
[----:B------:R-:W-:-:S02]  /*17b10*/  IADD3.X R5, R5, UR11, RZ, P5, !PT ;  /* 0x0000000b05057c10 */ /* 0x000fc4000affe4ff */
[----:B------:R-:W-:Y:S02]  /*17b20*/  F2FP.F16.F32.PACK_AB R25, RZ, R25 ;  /* 0x00000019ff19723e */ /* 0x000fe400000000ff */
[C---:B------:R-:W-:Y:S01]  /*17b30*/  ISETP.GT.AND P2, PT, R0.reuse, RZ, P0 ;  /* 0x000000ff0000720c */ /* 0x040fe20000744270 */
[----:B------:R-:W-:Y:S01]  /*17b40*/  @P3 STG.E.U16 desc[UR36][R4.64], R24 ;  /* 0x0000001804003986 */ /* 0x000fe2000c101524 */
[----:B------:R-:W-:Y:S01]  /*17b50*/  ISETP.GT.AND P3, PT, R0, 0x1, P0 ;  /* 0x000000010000780c */ /* 0x000fe20000764270 */
[-C--:B------:R-:W-:Y:S02]  /*17b60*/  FMUL R26, R26, R2.reuse ;  /* 0x000000021a1a7220 */ /* 0x080fe40000400000 */
[----:B------:R-:W-:Y:S01]  /*17b70*/  @P4 STG.E.U16 desc[UR36][R4.64+0x2], R25 ;  /* 0x0000021904004986 */ /* 0x000fe2000c101524 */
[----:B------:R-:W-:Y:S01]  /*17b80*/  ISETP.GT.AND P4, PT, R0, 0x8, P1 ;  /* 0x000000080000780c */ /* 0x000fe20000f84270 */
[-C--:B------:R-:W-:Y:S01]  /*17b90*/  FMUL R27, R27, R2.reuse ;  /* 0x000000021b1b7220 */ /* 0x080fe20000400000 */
[----:B0-----:R-:W-:Y:S01]  /*17ba0*/  IADD3 R8, P5, R4, UR5, RZ ;  /* 0x0000000504087c10 */ /* 0x001fe2000ffbe0ff */
[----:B------:R-:W-:Y:S01]  /*17bb0*/  FMUL R28, R28, R2 ;  /* 0x000000021c1c7220 */ /* 0x000fe20000400000 */
[----:B------:R-:W-:-:S02]  /*17bc0*/  F2FP.F16.F32.PACK_AB R26, RZ, R26 ;  /* 0x0000001aff1a723e */ /* 0x000fc400000000ff */
[----:B------:R-:W-:Y:S02]  /*17bd0*/  IADD3.X R9, R5, UR4, RZ, P5, !PT ;  /* 0x0000000405097c10 */ /* 0x000fe4000affe4ff */
[----:B------:R-:W-:Y:S02]  /*17be0*/  F2FP.F16.F32.PACK_AB R27, RZ, R27 ;  /* 0x0000001bff1b723e */ /* 0x000fe400000000ff */
[----:B------:R-:W-:Y:S01]  /*17bf0*/  F2FP.F16.F32.PACK_AB R28, RZ, R28 ;  /* 0x0000001cff1c723e */ /* 0x000fe200000000ff */
[----:B------:R-:W-:Y:S01]  /*17c00*/  @P2 STG.E.U16 desc[UR36][R8.64], R26 ;  /* 0x0000001a08002986 */ /* 0x000fe2000c101524 */
[C---:B------:R-:W-:Y:S02]  /*17c10*/  ISETP.GT.AND P5, PT, R0.reuse, 0x9, P1 ;  /* 0x000000090000780c */ /* 0x040fe40000fa4270 */
[C---:B------:R-:W-:Y:S01]  /*17c20*/  ISETP.GT.AND P2, PT, R0.reuse, 0x8, P0 ;  /* 0x000000080000780c */ /* 0x040fe20000744270 */
[----:B------:R-:W-:Y:S01]  /*17c30*/  @P3 STG.E.U16 desc[UR36][R8.64+0x2], R27 ;  /* 0x0000021b08003986 */ /* 0x000fe2000c101524 */
[-C--:B------:R-:W-:Y:S01]  /*17c40*/  FMUL R29, R29, R2.reuse ;  /* 0x000000021d1d7220 */ /* 0x080fe20000400000 */
[----:B------:R-:W-:Y:S01]  /*17c50*/  ISETP.GT.AND P3, PT, R0, 0x9, P0 ;  /* 0x000000090000780c */ /* 0x000fe20000764270 */
[-C--:B------:R-:W-:Y:S01]  /*17c60*/  FMUL R30, R30, R2.reuse ;  /* 0x000000021e1e7220 */ /* 0x080fe20000400000 */
[----:B------:R-:W-:Y:S01]  /*17c70*/  @P4 STG.E.U16 desc[UR36][R4.64+0x10], R28 ;  /* 0x0000101c04004986 */ /* 0x000fe2000c101524 */
[----:B------:R-:W-:Y:S01]  /*17c80*/  ISETP.GT.AND P4, PT, R0, 0x10, P1 ;  /* 0x000000100000780c */ /* 0x000fe20000f84270 */
[-C--:B------:R-:W-:Y:S01]  /*17c90*/  FMUL R31, R31, R2.reuse ;  /* 0x000000021f1f7220 */ /* 0x080fe20000400000 */
[----:B------:R-:W-:Y:S01]  /*17ca0*/  IADD3 R10, P6, R4, UR5, RZ ;  /* 0x00000005040a7c10 */ /* 0x000fe2000ffde0ff */
[----:B------:R-:W-:Y:S01]  /*17cb0*/  FMUL R32, R32, R2 ;  /* 0x0000000220207220 */ /* 0x000fe20000400000 */
[----:B------:R-:W-:-:S02]  /*17cc0*/  F2FP.F16.F32.PACK_AB R29, RZ, R29 ;  /* 0x0000001dff1d723e */ /* 0x000fc400000000ff */
[----:B------:R-:W-:Y:S02]  /*17cd0*/  F2FP.F16.F32.PACK_AB R30, RZ, R30 ;  /* 0x0000001eff1e723e */ /* 0x000fe400000000ff */
[----:B------:R-:W-:Y:S02]  /*17ce0*/  IADD3.X R11, R5, UR4, RZ, P6, !PT ;  /* 0x00000004050b7c10 */ /* 0x000fe4000b7fe4ff */
[----:B------:R-:W-:Y:S01]  /*17cf0*/  F2FP.F16.F32.PACK_AB R31, RZ, R31 ;  /* 0x0000001fff1f723e */ /* 0x000fe200000000ff */
[----:B------:R-:W-:Y:S01]  /*17d00*/  @P5 STG.E.U16 desc[UR36][R4.64+0x12], R29 ;  /* 0x0000121d04005986 */ /* 0x000fe2000c101524 */
[----:B------:R-:W-:Y:S02]  /*17d10*/  F2FP.F16.F32.PACK_AB R32, RZ, R32 ;  /* 0x00000020ff20723e */ /* 0x000fe400000000ff */
[C---:B------:R-:W-:Y:S01]  /*17d20*/  ISETP.GT.AND P5, PT, R0.reuse, 0x11, P1 ;  /* 0x000000110000780c */ /* 0x040fe20000fa4270 */
[----:B------:R-:W-:Y:S01]  /*17d30*/  @P2 STG.E.U16 desc[UR36][R10.64+0x10], R30 ;  /* 0x0000101e0a002986 */ /* 0x000fe2000c101524 */
[----:B------:R-:W-:Y:S01]  /*17d40*/  ISETP.GT.AND P2, PT, R0, 0x10, P0 ;  /* 0x000000100000780c */ /* 0x000fe20000744270 */
[----:B------:R-:W-:-:S02]  /*17d50*/  FMUL R33, R33, R2 ;  /* 0x0000000221217220 */ /* 0x000fc40000400000 */
[----:B------:R-:W-:Y:S01]  /*17d60*/  @P3 STG.E.U16 desc[UR36][R6.64+0x12], R31 ;  /* 0x0000121f06003986 */ /* 0x000fe2000c101524 */
[----:B------:R-:W-:Y:S01]  /*17d70*/  ISETP.GT.AND P3, PT, R0, 0x11, P0 ;  /* 0x000000110000780c */ /* 0x000fe20000764270 */
[-C--:B------:R-:W-:Y:S02]  /*17d80*/  FMUL R34, R34, R2.reuse ;  /* 0x0000000222227220 */ /* 0x080fe40000400000 */
[----:B------:R-:W-:Y:S01]  /*17d90*/  @P4 STG.E.U16 desc[UR36][R4.64+0x20], R32 ;  /* 0x0000202004004986 */ /* 0x000fe2000c101524 */
[----:B------:R-:W-:Y:S01]  /*17da0*/  ISETP.GT.AND P4, PT, R0, 0x18, P1 ;  /* 0x000000180000780c */ /* 0x000fe20000f84270 */
[-C--:B------:R-:W-:Y:S01]  /*17db0*/  FMUL R35, R35, R2.reuse ;  /* 0x0000000223237220 */ /* 0x080fe20000400000 */
[----:B------:R-:W-:Y:S01]  /*17dc0*/  FMUL R36, R36, R2 ;  /* 0x0000000224247220 */ /* 0x000fe20000400000 */
[----:B------:R-:W-:Y:S02]  /*17dd0*/  F2FP.F16.F32.PACK_AB R33, RZ, R33 ;  /* 0x00000021ff21723e */ /* 0x000fe400000000ff */
[----:B------:R-:W-:-:S02]  /*17de0*/  F2FP.F16.F32.PACK_AB R34, RZ, R34 ;  /* 0x00000022ff22723e */ /* 0x000fc400000000ff */
[----:B------:R-:W-:Y:S01]  /*17df0*/  F2FP.F16.F32.PACK_AB R35, RZ, R35 ;  /* 0x00000023ff23723e */ /* 0x000fe200000000ff */
[----:B------:R-:W-:Y:S01]  /*17e00*/  @P5 STG.E.U16 desc[UR36][R4.64+0x22], R33 ;  /* 0x0000222104005986 */ /* 0x000fe2000c101524 */
[----:B------:R-:W-:Y:S02]  /*17e10*/  F2FP.F16.F32.PACK_AB R36, RZ, R36 ;  /* 0x00000024ff24723e */ /* 0x000fe400000000ff */
[C---:B------:R-:W-:Y:S01]  /*17e20*/  ISETP.GT.AND P5, PT, R0.reuse, 0x19, P1 ;  /* 0x000000190000780c */ /* 0x040fe20000fa4270 */
[----:B------:R-:W-:Y:S01]  /*17e30*/  @P2 STG.E.U16 desc[UR36][R6.64+0x20], R34 ;  /* 0x0000202206002986 */ /* 0x000fe2000c101524 */
[C---:B------:R-:W-:Y:S01]  /*17e40*/  ISETP.GT.AND P2, PT, R0.reuse, 0x18, P0 ;  /* 0x000000180000780c */ /* 0x040fe20000744270 */
[-C--:B------:R-:W-:Y:S02]  /*17e50*/  FMUL R37, R37, R2.reuse ;  /* 0x0000000225257220 */ /* 0x080fe40000400000 */
[----:B------:R-:W-:Y:S01]  /*17e60*/  @P3 STG.E.U16 desc[UR36][R6.64+0x22], R35 ;  /* 0x0000222306003986 */ /* 0x000fe2000c101524 */
[----:B------:R-:W-:Y:S01]  /*17e70*/  ISETP.GT.AND P3, PT, R0, 0x19, P0 ;  /* 0x000000190000780c */ /* 0x000fe20000764270 */
[----:B------:R-:W-:-:S02]  /*17e80*/  FMUL R38, R38, R2 ;  /* 0x0000000226267220 */ /* 0x000fc40000400000 */
[----:B------:R-:W-:Y:S01]  /*17e90*/  @P4 STG.E.U16 desc[UR36][R4.64+0x30], R36 ;  /* 0x0000302404004986 */ /* 0x000fe2000c101524 */
[----:B------:R-:W-:Y:S01]  /*17ea0*/  ISETP.GT.AND P4, PT, R0, 0x20, P1 ;  /* 0x000000200000780c */ /* 0x000fe20000f84270 */
[-C--:B------:R-:W-:Y:S01]  /*17eb0*/  FMUL R39, R39, R2.reuse ;  /* 0x0000000227277220 */ /* 0x080fe20000400000 */
[----:B------:R-:W-:Y:S01]  /*17ec0*/  FMUL R40, R40, R2 ;  /* 0x0000000228287220 */ /* 0x000fe20000400000 */
[----:B------:R-:W-:Y:S02]  /*17ed0*/  F2FP.F16.F32.PACK_AB R37, RZ, R37 ;  /* 0x00000025ff25723e */ /* 0x000fe400000000ff */
[----:B------:R-:W-:Y:S02]  /*17ee0*/  F2FP.F16.F32.PACK_AB R38, RZ, R38 ;  /* 0x00000026ff26723e */ /* 0x000fe400000000ff */
[----:B------:R-:W-:Y:S01]  /*17ef0*/  F2FP.F16.F32.PACK_AB R39, RZ, R39 ;  /* 0x00000027ff27723e */ /* 0x000fe200000000ff */
[----:B------:R-:W-:Y:S01]  /*17f00*/  @P5 STG.E.U16 desc[UR36][R4.64+0x32], R37 ;  /* 0x0000322504005986 */ /* 0x000fe2000c101524 */
[----:B------:R-:W-:-:S02]  /*17f10*/  F2FP.F16.F32.PACK_AB R40, RZ, R40 ;  /* 0x00000028ff28723e */ /* 0x000fc400000000ff */
[C---:B------:R-:W-:Y:S01]  /*17f20*/  ISETP.GT.AND P5, PT, R0.reuse, 0x21, P1 ;  /* 0x000000210000780c */ /* 0x040fe20000fa4270 */
[----:B------:R-:W-:Y:S01]  /*17f30*/  @P2 STG.E.U16 desc[UR36][R6.64+0x30], R38 ;  /* 0x0000302606002986 */ /* 0x000fe2000c101524 */
[C---:B------:R-:W-:Y:S01]  /*17f40*/  ISETP.GT.AND P2, PT, R0.reuse, 0x20, P0 ;  /* 0x000000200000780c */ /* 0x040fe20000744270 */
[-C--:B------:R-:W-:Y:S02]  /*17f50*/  FMUL R41, R41, R2.reuse ;  /* 0x0000000229297220 */ /* 0x080fe40000400000 */
[----:B------:R-:W-:Y:S01]  /*17f60*/  @P3 STG.E.U16 desc[UR36][R6.64+0x32], R39 ;  /* 0x0000322706003986 */ /* 0x000fe2000c101524 */
[----:B------:R-:W-:Y:S01]  /*17f70*/  ISETP.GT.AND P3, PT, R0, 0x21, P0 ;  /* 0x000000210000780c */ /* 0x000fe20000764270 */
[-C--:B------:R-:W-:Y:S02]  /*17f80*/  FMUL R42, R42, R2.reuse ;  /* 0x000000022a2a7220 */ /* 0x080fe40000400000 */
[----:B------:R-:W-:Y:S01]  /*17f90*/  @P4 STG.E.U16 desc[UR36][R4.64+0x40], R40 ;  /* 0x0000402804004986 */ /* 0x000fe2000c101524 */
[----:B------:R-:W-:Y:S01]  /*17fa0*/  ISETP.GT.AND P4, PT, R0, 0x28, P1 ;  /* 0x000000280000780c */ /* 0x000fe20000f84270 */
[-C--:B------:R-:W-:Y:S01]  /*17fb0*/  FMUL R43, R43, R2.reuse ;  /* 0x000000022b2b7220 */ /* 0x080fe20000400000 */
[----:B------:R-:W-:Y:S01]  /*17fc0*/  FMUL R44, R44, R2 ;  /* 0x000000022c2c7220 */ /* 0x000fe20000400000 */
[----:B------:R-:W-:-:S02]  /*17fd0*/  F2FP.F16.F32.PACK_AB R41, RZ, R41 ;  /* 0x00000029ff29723e */ /* 0x000fc400000000ff */
[----:B------:R-:W-:Y:S02]  /*17fe0*/  F2FP.F16.F32.PACK_AB R42, RZ, R42 ;  /* 0x0000002aff2a723e */ /* 0x000fe400000000ff */
        /* <DEDUP_REMOVED lines=357> */
[----:B------:R-:W-:Y:S01]  /*19640*/  ISETP.GT.AND P2, PT, R0, 0xd8, P0 ;  /* 0x000000d80000780c */ /* 0x000fe20000744270 */
[-C--:B------:R-:W-:Y:S02]  /*19650*/  FMUL R133, R133, R2.reuse ;  /* 0x0000000285857220 */ /* 0x080fe40000400000 */
[----:B------:R-:W-:Y:S01]  /*19660*/  @P3 STG.E.U16 desc[UR36][R6.64+0x1a2], R131 ;  /* 0x0001a28306003986 */ /* 0x000fe2000c101524 */
[----:B------:R-:W-:-:S03]  /*19670*/  FMUL R134, R134, R2 ;  /* 0x0000000286867220 */ /* 0x000fc60000400000 */
[----:B------:R-:W-:Y:S01]  /*19680*/  @P4 STG.E.U16 desc[UR36][R4.64+0x1b0], R132 ;  /* 0x0001b08404004986 */ /* 0x000fe2000c101524 */
[C---:B------:R-:W-:Y:S01]  /*19690*/  ISETP.GT.AND P4, PT, R0.reuse, 0xd9, P0 ;  /* 0x000000d90000780c */ /* 0x040fe20000784270 */
[----:B------:R-:W-:Y:S01]  /*196a0*/  FMUL R135, R135, R2 ;  /* 0x0000000287877220 */ /* 0x000fe20000400000 */
[----:B------:R-:W-:Y:S02]  /*196b0*/  F2FP.F16.F32.PACK_AB R133, RZ, R133 ;  /* 0x00000085ff85723e */ /* 0x000fe400000000ff */
[----:B------:R-:W-:Y:S02]  /*196c0*/  F2FP.F16.F32.PACK_AB R134, RZ, R134 ;  /* 0x00000086ff86723e */ /* 0x000fe400000000ff */
[----:B------:R-:W-:Y:S01]  /*196d0*/  F2FP.F16.F32.PACK_AB R135, RZ, R135 ;  /* 0x00000087ff87723e */ /* 0x000fe200000000ff */
[----:B------:R-:W-:Y:S01]  /*196e0*/  @P5 STG.E.U16 desc[UR36][R4.64+0x1b2], R133 ;  /* 0x0001b28504005986 */ /* 0x000fe2000c101524 */
[----:B------:R-:W-:-:S03]  /*196f0*/  ISETP.GT.AND P5, PT, R0, 0xe0, P1 ;  /* 0x000000e00000780c */ /* 0x000fc60000fa4270 */
[----:B------:R-:W-:Y:S01]  /*19700*/  @P2 STG.E.U16 desc[UR36][R6.64+0x1b0], R134 ;  /* 0x0001b08606002986 */ /* 0x000fe2000c101524 */
[----:B------:R-:W-:Y:S01]  /*19710*/  ISETP.GT.AND P2, PT, R0, 0xe1, P1 ;  /* 0x000000e10000780c */ /* 0x000fe20000f44270 */
[-C--:B------:R-:W-:Y:S01]  /*19720*/  FMUL R136, R136, R2.reuse ;  /* 0x0000000288887220 */ /* 0x080fe20000400000 */
[C---:B------:R-:W-:Y:S01]  /*19730*/  ISETP.GT.AND P3, PT, R0.reuse, 0xe0, P0 ;  /* 0x000000e00000780c */ /* 0x040fe20000764270 */
[----:B------:R-:W-:Y:S01]  /*19740*/  @P4 STG.E.U16 desc[UR36][R6.64+0x1b2], R135 ;  /* 0x0001b28706004986 */ /* 0x000fe2000c101524 */
[-C--:B------:R-:W-:Y:S01]  /*19750*/  FMUL R137, R137, R2.reuse ;  /* 0x0000000289897220 */ /* 0x080fe20000400000 */
[----:B------:R-:W-:Y:S01]  /*19760*/  ISETP.GT.AND P4, PT, R0, 0xe1, P0 ;  /* 0x000000e10000780c */ /* 0x000fe20000784270 */
[-C--:B------:R-:W-:Y:S01]  /*19770*/  FMUL R138, R138, R2.reuse ;  /* 0x000000028a8a7220 */ /* 0x080fe20000400000 */
[----:B------:R-:W-:Y:S01]  /*19780*/  FMUL R139, R139, R2 ;  /* 0x000000028b8b7220 */ /* 0x000fe20000400000 */
[----:B------:R-:W-:Y:S02]  /*19790*/  F2FP.F16.F32.PACK_AB R136, RZ, R136 ;  /* 0x00000088ff88723e */ /* 0x000fe400000000ff */
[----:B------:R-:W-:-:S02]  /*197a0*/  F2FP.F16.F32.PACK_AB R137, RZ, R137 ;  /* 0x00000089ff89723e */ /* 0x000fc400000000ff */
[----:B------:R-:W-:Y:S02]  /*197b0*/  F2FP.F16.F32.PACK_AB R138, RZ, R138 ;  /* 0x0000008aff8a723e */ /* 0x000fe400000000ff */
[----:B------:R-:W-:Y:S01]  /*197c0*/  F2FP.F16.F32.PACK_AB R139, RZ, R139 ;  /* 0x0000008bff8b723e */ /* 0x000fe200000000ff */
[----:B------:R-:W-:Y:S01]  /*197d0*/  @P5 STG.E.U16 desc[UR36][R4.64+0x1c0], R136 ;  /* 0x0001c08804005986 */ /* 0x000fe2000c101524 */
[----:B------:R-:W-:-:S03]  /*197e0*/  ISETP.GT.AND P5, PT, R0, 0xe9, P1 ;  /* 0x000000e90000780c */ /* 0x000fc60000fa4270 */
[----:B------:R-:W-:Y:S01]  /*197f0*/  @P2 STG.E.U16 desc[UR36][R4.64+0x1c2], R137 ;  /* 0x0001c28904002986 */ /* 0x000fe2000c101524 */
[C---:B------:R-:W-:Y:S02]  /*19800*/  ISETP.GT.AND P2, PT, R0.reuse, 0xe8, P1 ;  /* 0x000000e80000780c */ /* 0x040fe40000f44270 */
[C---:B------:R-:W-:Y:S01]  /*19810*/  ISETP.GT.AND P6, PT, R0.reuse, 0xe8, P0 ;  /* 0x000000e80000780c */ /* 0x040fe200007c4270 */
[----:B------:R-:W-:Y:S01]  /*19820*/  @P3 STG.E.U16 desc[UR36][R6.64+0x1c0], R138 ;  /* 0x0001c08a06003986 */ /* 0x000fe2000c101524 */
[----:B------:R-:W-:Y:S01]  /*19830*/  ISETP.GT.AND P3, PT, R0, 0xe9, P0 ;  /* 0x000000e90000780c */ /* 0x000fe20000764270 */
[-C--:B------:R-:W-:Y:S01]  /*19840*/  FMUL R140, R140, R2.reuse ;  /* 0x000000028c8c7220 */ /* 0x080fe20000400000 */
[-C--:B------:R-:W-:Y:S01]  /*19850*/  FMUL R141, R141, R2.reuse ;  /* 0x000000028d8d7220 */ /* 0x080fe20000400000 */
[----:B------:R-:W-:Y:S01]  /*19860*/  @P4 STG.E.U16 desc[UR36][R6.64+0x1c2], R139 ;  /* 0x0001c28b06004986 */ /* 0x000fe2000c101524 */
[----:B------:R-:W-:Y:S01]  /*19870*/  ISETP.GT.AND P4, PT, R0, 0xf0, P1 ;  /* 0x000000f00000780c */ /* 0x000fe20000f84270 */
[-C--:B------:R-:W-:Y:S01]  /*19880*/  FMUL R142, R142, R2.reuse ;  /* 0x000000028e8e7220 */ /* 0x080fe20000400000 */
[-C--:B------:R-:W-:Y:S01]  /*19890*/  FMUL R143, R143, R2.reuse ;  /* 0x000000028f8f7220 */ /* 0x080fe20000400000 */
[----:B------:R-:W-:Y:S01]  /*198a0*/  FMUL R144, R144, R2 ;  /* 0x0000000290907220 */ /* 0x000fe20000400000 */
[----:B------:R-:W-:-:S02]  /*198b0*/  F2FP.F16.F32.PACK_AB R140, RZ, R140 ;  /* 0x0000008cff8c723e */ /* 0x000fc400000000ff */
[----:B------:R-:W-:Y:S02]  /*198c0*/  F2FP.F16.F32.PACK_AB R141, RZ, R141 ;  /* 0x0000008dff8d723e */ /* 0x000fe400000000ff */
[----:B------:R-:W-:Y:S02]  /*198d0*/  F2FP.F16.F32.PACK_AB R142, RZ, R142 ;  /* 0x0000008eff8e723e */ /* 0x000fe400000000ff */
[----:B------:R-:W-:Y:S02]  /*198e0*/  F2FP.F16.F32.PACK_AB R143, RZ, R143 ;  /* 0x0000008fff8f723e */ /* 0x000fe400000000ff */
[----:B------:R-:W-:Y:S01]  /*198f0*/  F2FP.F16.F32.PACK_AB R144, RZ, R144 ;  /* 0x00000090ff90723e */ /* 0x000fe200000000ff */
[----:B------:R-:W-:Y:S01]  /*19900*/  @P2 STG.E.U16 desc[UR36][R4.64+0x1d0], R140 ;  /* 0x0001d08c04002986 */ /* 0x000fe2000c101524 */
[----:B------:R-:W-:-:S03]  /*19910*/  ISETP.GT.AND P2, PT, R0, 0xf1, P1 ;  /* 0x000000f10000780c */ /* 0x000fc60000f44270 */
[----:B------:R-:W-:Y:S01]  /*19920*/  @P5 STG.E.U16 desc[UR36][R4.64+0x1d2], R141 ;  /* 0x0001d28d04005986 */ /* 0x000fe2000c101524 */
[----:B------:R-:W-:-:S03]  /*19930*/  ISETP.GT.AND P5, PT, R0, 0xf0, P0 ;  /* 0x000000f00000780c */ /* 0x000fc600007a4270 */
[----:B------:R-:W-:Y:S01]  /*19940*/  @P6 STG.E.U16 desc[UR36][R6.64+0x1d0], R142 ;  /* 0x0001d08e06006986 */ /* 0x000fe2000c101524 */
[----:B------:R-:W-:-:S03]  /*19950*/  FMUL R145, R145, R2 ;  /* 0x0000000291917220 */ /* 0x000fc60000400000 */
[----:B------:R-:W-:Y:S01]  /*19960*/  @P3 STG.E.U16 desc[UR36][R6.64+0x1d2], R143 ;  /* 0x0001d28f06003986 */ /* 0x000fe2000c101524 */
[----:B------:R-:W-:-:S03]  /*19970*/  ISETP.GT.AND P3, PT, R0, 0xf8, P1 ;  /* 0x000000f80000780c */ /* 0x000fc60000f64270 */
[----:B------:R-:W-:Y:S01]  /*19980*/  @P4 STG.E.U16 desc[UR36][R4.64+0x1e0], R144 ;  /* 0x0001e09004004986 */ /* 0x000fe2000c101524 */
[----:B------:R-:W-:Y:S01]  /*19990*/  ISETP.GT.AND P4, PT, R0, 0xf1, P0 ;  /* 0x000000f10000780c */ /* 0x000fe20000784270 */
[-C--:B------:R-:W-:Y:S01]  /*199a0*/  FMUL R146, R146, R2.reuse ;  /* 0x0000000292927220 */ /* 0x080fe20000400000 */
[C---:B------:R-:W-:Y:S01]  /*199b0*/  ISETP.GT.AND P1, PT, R0.reuse, 0xf9, P1 ;  /* 0x000000f90000780c */ /* 0x040fe20000f24270 */
[-C--:B------:R-:W-:Y:S01]  /*199c0*/  FMUL R147, R147, R2.reuse ;  /* 0x0000000293937220 */ /* 0x080fe20000400000 */
[----:B------:R-:W-:Y:S01]  /*199d0*/  ISETP.GT.AND P6, PT, R0, 0xf8, P0 ;  /* 0x000000f80000780c */ /* 0x000fe200007c4270 */
[-C--:B------:R-:W-:Y:S01]  /*199e0*/  FMUL R148, R148, R2.reuse ;  /* 0x0000000294947220 */ /* 0x080fe20000400000 */
[----:B------:R-:W-:Y:S01]  /*199f0*/  FMUL R149, R149, R2 ;  /* 0x0000000295957220 */ /* 0x000fe20000400000 */
[----:B------:R-:W-:Y:S02]  /*19a00*/  F2FP.F16.F32.PACK_AB R145, RZ, R145 ;  /* 0x00000091ff91723e */ /* 0x000fe400000000ff */
[----:B------:R-:W-:-:S02]  /*19a10*/  F2FP.F16.F32.PACK_AB R146, RZ, R146 ;  /* 0x00000092ff92723e */ /* 0x000fc400000000ff */
[----:B------:R-:W-:Y:S02]  /*19a20*/  ISETP.GT.AND P0, PT, R0, 0xf9, P0 ;  /* 0x000000f90000780c */ /* 0x000fe40000704270 */
[----:B------:R-:W-:Y:S01]  /*19a30*/  F2FP.F16.F32.PACK_AB R147, RZ, R147 ;  /* 0x00000093ff93723e */ /* 0x000fe200000000ff */
[----:B------:R-:W-:Y:S01]  /*19a40*/  FMUL R150, R150, R2 ;  /* 0x0000000296967220 */ /* 0x000fe20000400000 */
[----:B------:R-:W-:Y:S02]  /*19a50*/  F2FP.F16.F32.PACK_AB R148, RZ, R148 ;  /* 0x00000094ff94723e */ /* 0x000fe400000000ff */
[----:B------:R-:W-:Y:S01]  /*19a60*/  F2FP.F16.F32.PACK_AB R149, RZ, R149 ;  /* 0x00000095ff95723e */ /* 0x000fe200000000ff */
[----:B------:R-:W-:Y:S01]  /*19a70*/  FMUL R151, R151, R2 ;  /* 0x0000000297977220 */ /* 0x000fe20000400000 */
[----:B------:R-:W-:Y:S01]  /*19a80*/  @P2 STG.E.U16 desc[UR36][R4.64+0x1e2], R145 ;  /* 0x0001e29104002986 */ /* 0x000fe2000c101524 */
[----:B------:R-:W-:-:S03]  /*19a90*/  F2FP.F16.F32.PACK_AB R150, RZ, R150 ;  /* 0x00000096ff96723e */ /* 0x000fc600000000ff */
[----:B------:R-:W-:Y:S01]  /*19aa0*/  @P5 STG.E.U16 desc[UR36][R6.64+0x1e0], R146 ;  /* 0x0001e09206005986 */ /* 0x000fe2000c101524 */
[----:B------:R-:W-:-:S03]  /*19ab0*/  F2FP.F16.F32.PACK_AB R151, RZ, R151 ;  /* 0x00000097ff97723e */ /* 0x000fc600000000ff */
[----:B------:R-:W-:Y:S04]  /*19ac0*/  @P4 STG.E.U16 desc[UR36][R6.64+0x1e2], R147 ;  /* 0x0001e29306004986 */ /* 0x000fe8000c101524 */
[----:B------:R-:W-:Y:S04]  /*19ad0*/  @P3 STG.E.U16 desc[UR36][R4.64+0x1f0], R148 ;  /* 0x0001f09404003986 */ /* 0x000fe8000c101524 */
[----:B------:R0:W-:Y:S02]  /*19ae0*/  @P1 STG.E.U16 desc[UR36][R4.64+0x1f2], R149 ;  /* 0x0001f29504001986 */ /* 0x0001e4000c101524 */
[----:B0-----:R-:W-:Y:S01]  /*19af0*/  @P6 IMAD.MOV.U32 R4, RZ, RZ, R6 ;  /* 0x000000ffff046224 */ /* 0x001fe200078e0006 */
[----:B------:R-:W-:-:S05]  /*19b00*/  @P6 MOV R5, R7 ;  /* 0x0000000700056202 */ /* 0x000fca0000000f00 */
[----:B------:R0:W-:Y:S04]  /*19b10*/  @P6 STG.E.U16 desc[UR36][R4.64+0x1f0], R150 ;  /* 0x0001f09604006986 */ /* 0x0001e8000c101524 */
[----:B------:R0:W-:Y:S02]  /*19b20*/  @P0 STG.E.U16 desc[UR36][R6.64+0x1f2], R151 ;  /* 0x0001f29706000986 */ /* 0x0001e4000c101524 */
.L_x_542:
[----:B------:R-:W-:Y:S05]  /*19b30*/  BSYNC B0 ;  /* 0x0000000000007941 */ /* 0x000fea0003800000 */
.L_x_34:
[----:B0-----:R-:W2:Y:S04]  /*19b40*/  LDL.LU R5, [R1+0x200] ;  /* 0x0002000001057983 */ /* 0x001ea80000300800 */
[----:B------:R-:W2:Y:S01]  /*19b50*/  LDL.LU R4, [R1+0x204] ;  /* 0x0002040001047983 */ /* 0x000ea20000300800 */
[----:B------:R-:W-:Y:S01]  /*19b60*/  ULDC UR4, c[0x0][0xc] ;  /* 0x0000030000047ab9 */ /* 0x000fe20000000800 */
[----:B------:R-:W-:Y:S01]  /*19b70*/  ULDC UR5, c[0x0][0x10] ;  /* 0x0000040000057ab9 */ /* 0x000fe20000000800 */
[----:B-----5:R-:W2:Y:S01]  /*19b80*/  LDC R3, c[0x0][0x14] ;  /* 0x00000500ff037b82 */ /* 0x020ea20000000800 */
[----:B------:R-:W-:Y:S01]  /*19b90*/  UIMAD.WIDE.U32 UR4, UR4, UR5, URZ ;  /* 0x00000005040472a5 */ /* 0x000fe2000f8e003f */
[----:B----4-:R-:W-:Y:S01]  /*19ba0*/  PRMT R0, RZ, 0x7610, R0 ;  /* 0x00007610ff007816 */ /* 0x010fe20000000000 */
[----:B------:R-:W-:Y:S01]  /*19bb0*/  UMOV UR42, 0xffffffff ;  /* 0xffffffff002a7882 */ /* 0x000fe20000000000 */
[----:B------:R-:W-:-:S03]  /*19bc0*/  UMOV UR43, 0xffffffff ;  /* 0xffffffff002b7882 */ /* 0x000fc60000000000 */
[----:B--2---:R-:W-:-:S04]  /*19bd0*/  IMAD.WIDE.U32 R4, R3, UR4, R4 ;  /* 0x0000000403047c25 */ /* 0x004fc8000f8e0004 */
[----:B------:R-:W-:Y:S01]  /*19be0*/  IMAD R3, R3, UR5, RZ ;  /* 0x0000000503037c24 */ /* 0x000fe2000f8e02ff */
[----:B------:R-:W-:Y:S01]  /*19bf0*/  ULDC.64 UR4, c[0x0][0x650] ;  /* 0x0001940000047ab9 */ /* 0x000fe20000000a00 */
[----:B------:R-:W-:Y:S01]  /*19c00*/  IMAD.MOV.U32 R7, RZ, RZ, R4 ;  /* 0x000000ffff077224 */ /* 0x000fe200078e0004 */
[----:B------:R-:W-:Y:S01]  /*19c10*/  ISETP.GE.U32.AND P0, PT, R4, UR4, PT ;  /* 0x0000000404007c0c */ /* 0x000fe2000bf06070 */
[----:B------:R-:W-:-:S05]  /*19c20*/  IMAD.IADD R6, R5, 0x1, R3 ;  /* 0x0000000105067824 */ /* 0x000fca00078e0203 */
[----:B------:R0:W-:Y:S01]  /*19c30*/  STL [R1+0x200], R6 ;  /* 0x0002000601007387 */ /* 0x0001e20000100800 */
[----:B------:R-:W-:-:S03]  /*19c40*/  ISETP.GE.U32.AND.EX P0, PT, R6, UR5, PT, P0 ;  /* 0x0000000506007c0c */ /* 0x000fc6000bf06100 */
[----:B------:R0:W-:Y:S10]  /*19c50*/  STL [R1+0x204], R7 ;  /* 0x0002040701007387 */ /* 0x0001f40000100800 */
[----:B0-----:R-:W-:Y:S05]  /*19c60*/  @P0 BRA `(.L_x_543) ;  /* 0x0000000400880947 */ /* 0x001fea0003800000 */
[----:B------:R-:W0:Y:S01]  /*19c70*/  S2UR UR6, SR_CTAID.X ;  /* 0x00000000000679c3 */ /* 0x000e220000002500 */
[----:B------:R-:W-:Y:S01]  /*19c80*/  ULDC.64 UR12, c[0x0][0x628] ;  /* 0x00018a00000c7ab9 */ /* 0x000fe20000000a00 */
[----:B------:R-:W-:Y:S01]  /*19c90*/  ULDC UR4, c[0x0][0x150] ;  /* 0x0000540000047ab9 */ /* 0x000fe20000000800 */
[----:B------:R-:W-:Y:S01]  /*19ca0*/  ISETP.NE.U32.AND P0, PT, RZ, UR12, PT ;  /* 0x0000000cff007c0c */ /* 0x000fe2000bf05070 */
[----:B------:R-:W-:Y:S01]  /*19cb0*/  ULDC UR15, c[0x0][0x630] ;  /* 0x00018c00000f7ab9 */ /* 0x000fe20000000800 */
[C---:B------:R-:W-:Y:S01]  /*19cc0*/  R2UR UR16, R7.reuse ;  /* 0x00000000071072ca */ /* 0x040fe200000e0000 */
[----:B------:R-:W-:Y:S01]  /*19cd0*/  ULDC UR19, c[0x0][0x154] ;  /* 0x0000550000137ab9 */ /* 0x000fe20000000800 */
[----:B------:R-:W-:Y:S01]  /*19ce0*/  ISETP.NE.AND.EX P0, PT, RZ, UR13, PT, P0 ;  /* 0x0000000dff007c0c */ /* 0x000fe2000bf05300 */
[----:B------:R-:W2:Y:S01]  /*19cf0*/  S2UR UR18, SR_CTAID.Y ;  /* 0x00000000001279c3 */ /* 0x000ea20000002600 */
[----:B------:R-:W-:Y:S02]  /*19d00*/  R2UR UR17, R6 ;  /* 0x00000000061172ca */ /* 0x000fe400000e0000 */
[----:B------:R-:W-:-:S02]  /*19d10*/  R2UR UR10, R7 ;  /* 0x00000000070a72ca */ /* 0x000fc400000e0000 */
[----:B------:R-:W-:Y:S02]  /*19d20*/  R2UR UR11, R6 ;  /* 0x00000000060b72ca */ /* 0x000fe400000e0000 */
[----:B0-----:R-:W-:-:S05]  /*19d30*/  I2FP.F32.U32 R0, UR6 ;  /* 0x0000000600007c45 */ /* 0x001fca0008201000 */
[----:B------:R-:W-:-:S04]  /*19d40*/  FMUL R0, R0, UR4 ;  /* 0x0000000400007c20 */ /* 0x000fc80008400000 */
[----:B------:R0:W4:Y:S01]  /*19d50*/  F2I.U32.TRUNC.NTZ R3, R0 ;  /* 0x0000000000037305 */ /* 0x000122000020f000 */
[----:B--2---:R-:W-:Y:S05]  /*19d60*/  @!P0 BRA `(.L_x_544) ;  /* 0x0000000000308947 */ /* 0x004fea0003800000 */
        /* <DEDUP_REMOVED lines=12> */
.L_x_544:
[----:B------:R-:W-:Y:S01]  /*19e30*/  USHF.R.U64 UR43, UR10, UR15, UR11 ;  /* 0x0000000f0a2b7299 */ /* 0x000fe2000800120b */
[----:B0-----:R-:W-:Y:S01]  /*19e40*/  I2FP.F32.U32 R0, UR18 ;  /* 0x0000001200007c45 */ /* 0x001fe20008201000 */
[----:B------:R-:W-:Y:S02]  /*19e50*/  USHF.R.U32.HI UR4, URZ, UR15, UR11 ;  /* 0x0000000f3f047299 */ /* 0x000fe4000801160b */
[----:B------:R-:W-:Y:S02]  /*19e60*/  UIADD3 UR10, UP0, URZ, -UR43, URZ ;  /* 0x8000002b3f0a7290 */ /* 0x000fe4000ff1e03f */
[----:B------:R-:W-:Y:S01]  /*19e70*/  FMUL R0, R0, UR19 ;  /* 0x0000001300007c20 */ /* 0x000fe20008400000 */
[----:B------:R-:W-:Y:S01]  /*19e80*/  ULDC.64 UR12, c[0x0][0x620] ;  /* 0x00018800000c7ab9 */ /* 0x000fe20000000a00 */
[----:B------:R-:W-:Y:S01]  /*19e90*/  UIADD3.X UR4, URZ, ~UR4, URZ, UP0, !UPT ;  /* 0x800000043f047290 */ /* 0x000fe200087fe43f */
[----:B------:R-:W-:Y:S01]  /*19ea0*/  UMOV UR8, UR16 ;  /* 0x0000001000087c82 */ /* 0x000fe20008000000 */
[----:B------:R-:W-:-:S02]  /*19eb0*/  UMOV UR9, UR17 ;  /* 0x0000001100097c82 */ /* 0x000fc40008000000 */
[----:B------:R-:W-:Y:S01]  /*19ec0*/  UIMAD UR4, UR4, UR12, URZ ;  /* 0x0000000c040472a4 */ /* 0x000fe2000f8e023f */
[----:B------:R-:W0:Y:S01]  /*19ed0*/  F2I.U32.TRUNC.NTZ R0, R0 ;  /* 0x0000000000007305 */ /* 0x000e22000020f000 */
[----:B------:R-:W-:Y:S01]  /*19ee0*/  UIMAD.WIDE.U32 UR8, UR10, UR12, UR8 ;  /* 0x0000000c0a0872a5 */ /* 0x000fe2000f8e0008 */
[----:B----4-:R-:W-:Y:S01]  /*19ef0*/  R2UR UR12, R3 ;  /* 0x00000000030c72ca */ /* 0x010fe200000e0000 */
[----:B------:R-:W-:Y:S01]  /*19f00*/  UIMAD UR10, UR10, UR13, UR4 ;  /* 0x0000000d0a0a72a4 */ /* 0x000fe2000f8e0204 */
[----:B------:R-:W-:Y:S01]  /*19f10*/  ULDC UR11, c[0x0][0x618] ;  /* 0x00018600000b7ab9 */ /* 0x000fe20000000800 */
[----:B------:R-:W-:Y:S02]  /*19f20*/  ULDC UR21, c[0x0][0x658] ;  /* 0x0001960000157ab9 */ /* 0x000fe40000000800 */
[----:B------:R-:W-:Y:S01]  /*19f30*/  UIADD3 UR9, UR9, UR10, URZ ;  /* 0x0000000a09097290 */ /* 0x000fe2000fffe03f */
[----:B------:R-:W-:Y:S01]  /*19f40*/  UMOV UR15, 0xffffffff ;  /* 0xffffffff000f7882 */ /* 0x000fe20000000000 */
[----:B------:R-:W-:Y:S01]  /*19f50*/  ULDC.64 UR4, c[0x0][0x640] ;  /* 0x0001900000047ab9 */ /* 0x000fe20000000a00 */
[----:B------:R-:W-:Y:S01]  /*19f60*/  USHF.L.U32 UR15, UR15, UR21, URZ ;  /* 0x000000150f0f7299 */ /* 0x000fe2000800063f */
[----:B------:R-:W-:Y:S01]  /*19f70*/  ISETP.NE.U32.AND P0, PT, RZ, UR4, PT ;  /* 0x00000004ff007c0c */ /* 0x000fe2000bf05070 */
[----:B------:R-:W-:-:S02]  /*19f80*/  USHF.R.U64 UR16, UR8, UR11, UR9 ;  /* 0x0000000b08107299 */ /* 0x000fc40008001209 */
[----:B------:R-:W-:Y:S01]  /*19f90*/  USHF.R.U32.HI UR8, URZ, UR11, UR9 ;  /* 0x0000000b3f087299 */ /* 0x000fe20008011609 */
[----:B0-----:R-:W-:Y:S01]  /*19fa0*/  R2UR UR14, R0 ;  /* 0x00000000000e72ca */ /* 0x001fe200000e0000 */
[----:B------:R-:W-:Y:S01]  /*19fb0*/  ULDC UR17, c[0x0][0x608] ;  /* 0x0001820000117ab9 */ /* 0x000fe20000000800 */
[----:B------:R-:W-:Y:S01]  /*19fc0*/  ULOP3.LUT UR41, URZ, UR15, URZ, 0x33, !UPT ;  /* 0x0000000f3f297292 */ /* 0x000fe2000f8e333f */
[----:B------:R-:W-:Y:S01]  /*19fd0*/  ISETP.NE.AND.EX P0, PT, RZ, UR5, PT, P0 ;  /* 0x00000005ff007c0c */ /* 0x000fe2000bf05300 */
[----:B------:R-:W-:Y:S02]  /*19fe0*/  USHF.R.U64 UR15, UR16, UR17, UR8 ;  /* 0x00000011100f7299 */ /* 0x000fe40008001208 */
[----:B------:R-:W-:Y:S02]  /*19ff0*/  USHF.R.U32.HI UR8, URZ, UR17, UR8 ;  /* 0x000000113f087299 */ /* 0x000fe40008011608 */
[----:B------:R-:W-:Y:S02]  /*1a000*/  UIADD3 UR12, -UR12, URZ, URZ ;  /* 0x0000003f0c0c7290 */ /* 0x000fe4000fffe13f */
[----:B------:R-:W-:Y:S01]  /*1a010*/  USHF.R.U64 UR17, UR15, UR21, UR8 ;  /* 0x000000150f117299 */ /* 0x000fe20008001208 */
[----:B------:R-:W-:Y:S01]  /*1a020*/  UMOV UR19, 0x1 ;  /* 0x0000000100137882 */ /* 0x000fe20000000000 */
[----:B------:R-:W-:Y:S01]  /*1a030*/  ULDC UR13, c[0x0][0x144] ;  /* 0x00005100000d7ab9 */ /* 0x000fe20000000800 */
[----:B------:R-:W-:Y:S01]  /*1a040*/  ULDC UR7, c[0x0][0x600] ;  /* 0x0001800000077ab9 */ /* 0x000fe20000000800 */
[----:B------:R-:W-:-:S02]  /*1a050*/  USHF.L.U32 UR24, UR19, UR21, URZ ;  /* 0x0000001513187299 */ /* 0x000fc4000800063f */
[----:B------:R-:W-:Y:S02]  /*1a060*/  USHF.R.U32.HI UR8, URZ, UR21, UR8 ;  /* 0x000000153f087299 */ /* 0x000fe40008011608 */
[----:B------:R-:W-:Y:S02]  /*1a070*/  UIMAD UR21, UR13, UR12, UR6 ;  /* 0x0000000c0d1572a4 */ /* 0x000fe4000f8e0206 */
[----:B------:R-:W-:Y:S02]  /*1a080*/  UIADD3 UR20, UR7, -0x1, URZ ;  /* 0xffffffff07147890 */ /* 0x000fe4000fffe03f */
[----:B------:R-:W-:Y:S01]  /*1a090*/  UIADD3 UR19, -UR14, URZ, URZ ;  /* 0x0000003f0e137290 */ /* 0x000fe2000fffe13f */
[----:B------:R-:W-:Y:S01]  /*1a0a0*/  ULDC UR25, c[0x0][0x148] ;  /* 0x0000520000197ab9 */ /* 0x000fe20000000800 */
[----:B------:R-:W-:Y:S01]  /*1a0b0*/  ULDC UR22, c[0x0][0x648] ;  /* 0x0001920000167ab9 */ /* 0x000fe20000000800 */
[----:B------:R-:W-:Y:S01]  /*1a0c0*/  ULDC UR23, c[0x0][0x638] ;  /* 0x00018e0000177ab9 */ /* 0x000fe20000000800 */
        /* <DEDUP_REMOVED lines=14> */
.L_x_545:
[----:B------:R-:W-:Y:S01]  /*1a1b0*/  UISETP.NE.AND UP0, UPT, UR45, URZ, UPT ;  /* 0x0000003f2d00728c */ /* 0x000fe2000bf05270 */
[----:B------:R-:W-:Y:S01]  /*1a1c0*/  MOV R0, 0x1 ;  /* 0x0000000100007802 */ /* 0x000fe20000000f00 */
[----:B------:R-:W-:Y:S02]  /*1a1d0*/  USHF.R.U64 UR4, UR6, UR22, UR8 ;  /* 0x0000001606047299 */ /* 0x000fe40008001208 */
[----:B------:R-:W-:Y:S02]  /*1a1e0*/  ULOP3.LUT UR41, UR15, UR41, URZ, 0xc0, !UPT ;  /* 0x000000290f297292 */ /* 0x000fe4000f8ec03f */
[----:B------:R-:W-:Y:S02]  /*1a1f0*/  UIADD3 UR5, -UR4, URZ, URZ ;  /* 0x0000003f04057290 */ /* 0x000fe4000fffe13f */
[----:B------:R-:W-:Y:S02]  /*1a200*/  UIMAD UR41, UR24, UR4, UR41 ;  /* 0x00000004182972a4 */ /* 0x000fe4000f8e0229 */
[----:B------:R-:W-:-:S02]  /*1a210*/  ULOP3.LUT UR16, UR16, UR20, URZ, 0xc0, !UPT ;  /* 0x0000001410107292 */ /* 0x000fc4000f8ec03f */
[----:B------:R-:W-:Y:S02]  /*1a220*/  @UP0 UIMAD UR21, UR25, UR19, UR18 ;  /* 0x00000013191502a4 */ /* 0x000fe4000f8e0212 */
[----:B------:R-:W-:-:S03]  /*1a230*/  UIMAD UR4, UR5, UR23, UR17 ;  /* 0x00000017050472a4 */ /* 0x000fc6000f8e0211 */
[----:B------:R-:W-:Y:S01]  /*1a240*/  ULDC UR5, c[0x0][0x610] ;  /* 0x0001840000057ab9 */ /* 0x000fe20000000800 */
[----:B------:R-:W-:Y:S02]  /*1a250*/  UIMAD UR4, UR4, UR7, UR16 ;  /* 0x00000007040472a4 */ /* 0x000fe4000f8e0210 */
[----:B------:R-:W-:-:S04]  /*1a260*/  UIMAD UR41, UR41, UR5, UR21 ;  /* 0x00000005292972a4 */ /* 0x000fc8000f8e0215 */
[----:B------:R-:W-:Y:S02]  /*1a270*/  USEL UR42, UR4, UR41, !UP0 ;  /* 0x00000029042a7287 */ /* 0x000fe4000c000000 */
[----:B------:R-:W-:-:S12]  /*1a280*/  USEL UR41, UR41, UR4, !UP0 ;  /* 0x0000000429297287 */ /* 0x000fd8000c000000 */
.L_x_543:
[----:B------:R-:W-:-:S13]  /*1a290*/  LOP3.LUT P0, RZ, R0, 0xff, RZ, 0xc0, !PT ;  /* 0x000000ff00ff7812 */ /* 0x000fda000780c0ff */
[----:B------:R-:W-:Y:S05]  /*1a2a0*/  @P0 BRA `(.L_x_546) ;  /* 0xfffffe7000380947 */ /* 0x000fea000383ffff */
[----:B------:R-:W-:Y:S05]  /*1a2b0*/  EXIT ;  /* 0x000000000000794d */ /* 0x000fea0003800000 */
.L_x_7:
[----:B------:R-:W2:Y:S01]  /*1a2c0*/  LDL R5, [R1+0x204] ;  /* 0x0002040001057983 */ /* 0x000ea20000100800 */
[----:B------:R-:W-:-:S03]  /*1a2d0*/  ULDC.64 UR4, c[0x0][0x650] ;  /* 0x0001940000047ab9 */ /* 0x000fc60000000a00 */
[----:B------:R-:W3:Y:S01]  /*1a2e0*/  LDL R4, [R1+0x200] ;  /* 0x0002000001047983 */ /* 0x000ee20000100800 */
[----:B------:R-:W-:Y:S01]  /*1a2f0*/  PRMT R0, RZ, 0x7610, R0 ;  /* 0x00007610ff007816 */ /* 0x000fe20000000000 */
[----:B------:R-:W-:Y:S01]  /*1a300*/  IMAD.MOV.U32 R2, RZ, RZ, -0x1 ;  /* 0xffffffffff027424 */ /* 0x000fe200078e00ff */
[----:B------:R-:W-:Y:S01]  /*1a310*/  MOV R9, 0xffffffff ;  /* 0xffffffff00097802 */ /* 0x000fe20000000f00 */
[----:B------:R-:W-:Y:S01]  /*1a320*/  IMAD.MOV.U32 R3, RZ, RZ, -0x1 ;  /* 0xffffffffff037424 */ /* 0x000fe200078e00ff */
[----:B--2---:R-:W-:-:S04]  /*1a330*/  ISETP.GE.U32.AND P0, PT, R5, UR4, PT ;  /* 0x0000000405007c0c */ /* 0x004fc8000bf06070 */
[----:B---3--:R-:W-:-:S13]  /*1a340*/  ISETP.GE.U32.AND.EX P0, PT, R4, UR5, PT, P0 ;  /* 0x0000000504007c0c */ /* 0x008fda000bf06100 */
        /* <DEDUP_REMOVED lines=21> */
.L_x_548:
[----:B------:R-:W-:Y:S01]  /*1a4a0*/  USHF.R.U64 UR4, UR14, UR19, UR15 ;  /* 0x000000130e047299 */ /* 0x000fe2000800120f */
[----:B------:R-:W-:Y:S01]  /*1a4b0*/  R2UR UR7, R4 ;  /* 0x00000000040772ca */ /* 0x000fe200000e0000 */
[----:B------:R-:W-:Y:S02]  /*1a4c0*/  USHF.R.U32.HI UR5, URZ, UR19, UR15 ;  /* 0x000000133f057299 */ /* 0x000fe4000801160f */
[----:B------:R-:W-:Y:S01]  /*1a4d0*/  UIADD3 UR13, UP0, URZ, -UR4, URZ ;  /* 0x800000043f0d7290 */ /* 0x000fe2000ff1e03f */
[----:B------:R-:W-:Y:S01]  /*1a4e0*/  ULDC.64 UR14, c[0x0][0x620] ;  /* 0x00018800000e7ab9 */ /* 0x000fe20000000a00 */
[----:B------:R-:W-:Y:S02]  /*1a4f0*/  UMOV UR6, UR20 ;  /* 0x0000001400067c82 */ /* 0x000fe40008000000 */
[----:B------:R-:W-:Y:S02]  /*1a500*/  UIADD3.X UR5, URZ, ~UR5, URZ, UP0, !UPT ;  /* 0x800000053f057290 */ /* 0x000fe400087fe43f */
[----:B------:R-:W-:-:S02]  /*1a510*/  UISETP.NE.AND UP1, UPT, UR45, URZ, UPT ;  /* 0x0000003f2d00728c */ /* 0x000fc4000bf25270 */
[----:B------:R-:W-:Y:S02]  /*1a520*/  UIMAD UR5, UR5, UR14, URZ ;  /* 0x0000000e050572a4 */ /* 0x000fe4000f8e023f */
[----:B------:R-:W-:Y:S02]  /*1a530*/  UIMAD.WIDE.U32 UR6, UR13, UR14, UR6 ;  /* 0x0000000e0d0672a5 */ /* 0x000fe4000f8e0006 */
[----:B------:R-:W-:Y:S01]  /*1a540*/  UIMAD UR5, UR13, UR15, UR5 ;  /* 0x0000000f0d0572a4 */ /* 0x000fe2000f8e0205 */
[----:B------:R-:W-:Y:S02]  /*1a550*/  ULDC UR14, c[0x0][0x608] ;  /* 0x00018200000e7ab9 */ /* 0x000fe40000000800 */
[----:B------:R-:W-:Y:S01]  /*1a560*/  ULDC UR13, c[0x0][0x618] ;  /* 0x00018600000d7ab9 */ /* 0x000fe20000000800 */
[----:B------:R-:W-:Y:S01]  /*1a570*/  UIADD3 UR5, UR7, UR5, URZ ;  /* 0x0000000507057290 */ /* 0x000fe2000fffe03f */
[----:B------:R-:W-:Y:S01]  /*1a580*/  ULDC UR22, c[0x0][0x658] ;  /* 0x0001960000167ab9 */ /* 0x000fe20000000800 */
[----:B------:R-:W-:-:S02]  /*1a590*/  @UP1 UIMAD UR8, UR11, UR12, UR10 ;  /* 0x0000000c0b0812a4 */ /* 0x000fc4000f8e020a */
[----:B------:R-:W-:Y:S02]  /*1a5a0*/  USHF.R.U64 UR17, UR6, UR13, UR5 ;  /* 0x0000000d06117299 */ /* 0x000fe40008001205 */
[----:B------:R-:W-:Y:S01]  /*1a5b0*/  USHF.R.U32.HI UR5, URZ, UR13, UR5 ;  /* 0x0000000d3f057299 */ /* 0x000fe20008011605 */
[----:B------:R-:W-:Y:S01]  /*1a5c0*/  ULDC.64 UR6, c[0x0][0x640] ;  /* 0x0001900000067ab9 */ /* 0x000fe20000000a00 */
[----:B------:R-:W-:Y:S01]  /*1a5d0*/  UMOV UR10, 0xffffffff ;  /* 0xffffffff000a7882 */ /* 0x000fe20000000000 */
[----:B------:R-:W-:Y:S01]  /*1a5e0*/  ISETP.NE.U32.AND P0, PT, RZ, UR6, PT ;  /* 0x00000006ff007c0c */ /* 0x000fe2000bf05070 */
[----:B------:R-:W-:Y:S02]  /*1a5f0*/  USHF.R.U64 UR18, UR17, UR14, UR5 ;  /* 0x0000000e11127299 */ /* 0x000fe40008001205 */
[----:B------:R-:W-:Y:S01]  /*1a600*/  USHF.R.U32.HI UR5, URZ, UR14, UR5 ;  /* 0x0000000e3f057299 */ /* 0x000fe20008011605 */
[----:B------:R-:W-:Y:S01]  /*1a610*/  ISETP.NE.AND.EX P0, PT, RZ, UR7, PT, P0 ;  /* 0x00000007ff007c0c */ /* 0x000fe2000bf05300 */
[----:B------:R-:W-:-:S02]  /*1a620*/  USHF.L.U32 UR11, UR10, UR22, URZ ;  /* 0x000000160a0b7299 */ /* 0x000fc4000800063f */
[----:B------:R-:W-:Y:S01]  /*1a630*/  USHF.R.U64 UR19, UR18, UR22, UR5 ;  /* 0x0000001612137299 */ /* 0x000fe20008001205 */
[----:B------:R-:W-:Y:S01]  /*1a640*/  ULDC UR20, c[0x0][0x600] ;  /* 0x0001800000147ab9 */ /* 0x000fe20000000800 */
[----:B------:R-:W-:Y:S02]  /*1a650*/  USHF.R.U32.HI UR10, URZ, UR22, UR5 ;  /* 0x000000163f0a7299 */ /* 0x000fe40008011605 */
[----:B------:R-:W-:Y:S02]  /*1a660*/  UIADD3 UR21, UR20, -0x1, URZ ;  /* 0xffffffff14157890 */ /* 0x000fe4000fffe03f */
[----:B------:R-:W-:Y:S01]  /*1a670*/  ULOP3.LUT UR26, URZ, UR11, URZ, 0x33, !UPT ;  /* 0x0000000b3f1a7292 */ /* 0x000fe2000f8e333f */
        /* <DEDUP_REMOVED lines=17> */
.L_x_549:
[----:B------:R-:W-:Y:S01]  /*1a790*/  USHF.R.U64 UR6, UR5, UR23, UR10 ;  /* 0x0000001705067299 */ /* 0x000fe2000800120a */
[----:B------:R-:W-:Y:S01]  /*1a7a0*/  IMAD.MOV.U32 R0, RZ, RZ, 0x1 ;  /* 0x00000001ff007424 */ /* 0x000fe200078e00ff */
[----:B------:R-:W-:Y:S01]  /*1a7b0*/  USHF.L.U32 UR25, UR25, UR22, URZ ;  /* 0x0000001619197299 */ /* 0x000fe2000800063f */
[----:B------:R-:W-:Y:S01]  /*1a7c0*/  IMAD.U32 R9, RZ, RZ, UR4 ;  /* 0x00000004ff097e24 */ /* 0x000fe2000f8e00ff */
[----:B------:R-:W-:Y:S02]  /*1a7d0*/  ULOP3.LUT UR5, UR18, UR26, URZ, 0xc0, !UPT ;  /* 0x0000001a12057292 */ /* 0x000fe4000f8ec03f */
[----:B------:R-:W-:Y:S02]  /*1a7e0*/  UIADD3 UR7, -UR6, URZ, URZ ;  /* 0x0000003f06077290 */ /* 0x000fe4000fffe13f */
[----:B------:R-:W-:Y:S02]  /*1a7f0*/  UIMAD UR6, UR25, UR6, UR5 ;  /* 0x00000006190672a4 */ /* 0x000fe4000f8e0205 */
[----:B------:R-:W-:-:S02]  /*1a800*/  ULOP3.LUT UR17, UR17, UR21, URZ, 0xc0, !UPT ;  /* 0x0000001511117292 */ /* 0x000fc4000f8ec03f */
[----:B------:R-:W-:Y:S02]  /*1a810*/  UIMAD UR5, UR7, UR24, UR19 ;  /* 0x00000018070572a4 */ /* 0x000fe4000f8e0213 */
[----:B------:R-:W-:Y:S01]  /*1a820*/  UISETP.NE.AND UP0, UPT, UR45, URZ, UPT ;  /* 0x0000003f2d00728c */ /* 0x000fe2000bf05270 */
[----:B------:R-:W-:Y:S01]  /*1a830*/  ULDC UR7, c[0x0][0x610] ;  /* 0x0001840000077ab9 */ /* 0x000fe20000000800 */
[----:B------:R-:W-:Y:S02]  /*1a840*/  UIMAD UR5, UR5, UR20, UR17 ;  /* 0x00000014050572a4 */ /* 0x000fe4000f8e0211 */
[----:B------:R-:W-:-:S04]  /*1a850*/  UIMAD UR8, UR6, UR7, UR8 ;  /* 0x00000007060872a4 */ /* 0x000fc8000f8e0208 */
[----:B------:R-:W-:Y:S02]  /*1a860*/  USEL UR6, UR5, UR8, !UP0 ;  /* 0x0000000805067287 */ /* 0x000fe4000c000000 */
[----:B------:R-:W-:-:S04]  /*1a870*/  USEL UR8, UR8, UR5, !UP0 ;  /* 0x0000000508087287 */ /* 0x000fc8000c000000 */
[----:B------:R-:W-:Y:S02]  /*1a880*/  MOV R3, UR6 ;  /* 0x0000000600037c02 */ /* 0x000fe40008000f00 */
[----:B------:R-:W-:-:S07]  /*1a890*/  IMAD.U32 R2, RZ, RZ, UR8 ;  /* 0x00000008ff027e24 */ /* 0x000fce000f8e00ff */
.L_x_547:
[----:B------:R-:W-:-:S08]  /*1a8a0*/  NOP ;  /* 0x0000000000007918 */ /* 0x000fd00000000000 */
[----:B0-----:R-:W0:-:S00]  /*1a8b0*/  USETMAXREG.DEALLOC.CTAPOOL 0x18 ;  /* 0x00000018000079c8 */ /* 0x001e0000080e0500 */
[----:B------:R-:W-:-:S13]  /*1a8c0*/  ISETP.NE.AND P0, PT, RZ, UR9, PT ;  /* 0x00000009ff007c0c */ /* 0x000fda000bf05270 */
[----:B------:R-:W-:Y:S05]  /*1a8d0*/  @P0 EXIT ;  /* 0x000000000000094d */ /* 0x000fea0003800000 */
[----:B0-----:R-:W-:Y:S01]  /*1a8e0*/  LOP3.LUT P0, RZ, R0, 0xff, RZ, 0xc0, !PT ;  /* 0x000000ff00ff7812 */ /* 0x001fe2000780c0ff */
[----:B------:R-:W-:Y:S01]  /*1a8f0*/  IMAD.MOV.U32 R0, RZ, RZ, 0x1 ;  /* 0x00000001ff007424 */ /* 0x000fe200078e00ff */
[----:B------:R-:W-:-:S11]  /*1a900*/  MOV R6, RZ ;  /* 0x000000ff00067202 */ /* 0x000fd60000000f00 */
[----:B------:R-:W-:Y:S05]  /*1a910*/  @!P0 BRA `(.L_x_550) ;  /* 0x0000000c00b08947 */ /* 0x000fea0003800000 */
[----:B------:R-:W0:Y:S01]  /*1a920*/  S2UR UR6, SR_CgaCtaId ;  /* 0x00000000000679c3 */ /* 0x000e220000008800 */
[----:B------:R-:W-:Y:S01]  /*1a930*/  ULDC UR4, c[0x0][0x28c] ;  /* 0x0000a30000047ab9 */ /* 0x000fe20000000800 */
[----:B------:R-:W-:Y:S01]  /*1a940*/  ULDC UR5, c[0x0][0x600] ;  /* 0x0001800000057ab9 */ /* 0x000fe20000000800 */
[----:B------:R-:W-:Y:S01]  /*1a950*/  UIADD3 UR11, UR4, 0x3f, URZ ;  /* 0x0000003f040b7890 */ /* 0x000fe2000fffe03f */
[----:B------:R-:W-:Y:S01]  /*1a960*/  BSSY B0, `(.L_x_550) ;  /* 0x00000e7000007945 */ /* 0x000fe20003800000 */
[----:B------:R-:W-:Y:S01]  /*1a970*/  ULDC UR9, c[0x0][0x658] ;  /* 0x0001960000097ab9 */ /* 0x000fe20000000800 */
[----:B------:R-:W-:Y:S01]  /*1a980*/  UMOV UR10, 0xffffffff ;  /* 0xffffffff000a7882 */ /* 0x000fe20000000000 */
[----:B------:R-:W-:Y:S01]  /*1a990*/  UMOV UR14, 0x1 ;  /* 0x00000001000e7882 */ /* 0x000fe20000000000 */
[----:B------:R-:W-:Y:S01]  /*1a9a0*/  USHF.R.S32.HI UR12, URZ, 0x1f, UR11 ;  /* 0x0000001f3f0c7899 */ /* 0x000fe2000801140b */
[----:B------:R-:W-:Y:S01]  /*1a9b0*/  IMAD.MOV.U32 R8, RZ, RZ, 0x1 ;  /* 0x00000001ff087424 */ /* 0x000fe200078e00ff */
[----:B------:R-:W-:Y:S01]  /*1a9c0*/  ULDC UR7, c[0x0][0xc] ;  /* 0x0000030000077ab9 */ /* 0x000fe20000000800 */
[----:B------:R-:W-:Y:S01]  /*1a9d0*/  UIADD3 UR4, UR5, -0x1, URZ ;  /* 0xffffffff05047890 */ /* 0x000fe2000fffe03f */
[----:B------:R-:W-:Y:S01]  /*1a9e0*/  IMAD.MOV.U32 R0, RZ, RZ, 0x1 ;  /* 0x00000001ff007424 */ /* 0x000fe200078e00ff */
[----:B------:R-:W-:Y:S01]  /*1a9f0*/  USHF.L.U32 UR16, UR10, UR9, URZ ;  /* 0x000000090a107299 */ /* 0x000fe2000800063f */
[----:B------:R-:W-:Y:S01]  /*1aa00*/  MOV R6, RZ ;  /* 0x000000ff00067202 */ /* 0x000fe20000000f00 */
[----:B------:R-:W-:Y:S01]  /*1aa10*/  USHF.L.U32 UR5, UR14, UR9, URZ ;  /* 0x000000090e057299 */ /* 0x000fe2000800063f */
[----:B------:R-:W-:Y:S01]  /*1aa20*/  ULDC UR10, c[0x0][0x10] ;  /* 0x00000400000a7ab9 */ /* 0x000fe20000000800 */
[----:B------:R-:W-:Y:S01]  /*1aa30*/  ULEA.HI UR12, UR12, UR11, URZ, 0x6 ;  /* 0x0000000b0c0c7291 */ /* 0x000fe2000f8f303f */
[----:B------:R-:W-:Y:S01]  /*1aa40*/  UMOV UR20, 0x5 ;  /* 0x0000000500147882 */ /* 0x000fe20000000000 */
[----:B------:R-:W-:-:S02]  /*1aa50*/  ULOP3.LUT UR27, UR40, 0x2, URZ, 0xfc, !UPT ;  /* 0x00000002281b7892 */ /* 0x000fc4000f8efc3f */
[----:B------:R-:W-:Y:S02]  /*1aa60*/  USHF.R.S32.HI UR17, URZ, 0x6, UR12 ;  /* 0x000000063f117899 */ /* 0x000fe4000801140c */
[----:B0-----:R-:W-:Y:S02]  /*1aa70*/  ULOP3.LUT UR8, UR6, 0x1, URZ, 0xc0, !UPT ;  /* 0x0000000106087892 */ /* 0x001fe4000f8ec03f */
[----:B------:R-:W-:Y:S02]  /*1aa80*/  USHF.R.U32.HI UR26, URZ, 0x1, UR6 ;  /* 0x000000013f1a7899 */ /* 0x000fe40008011606 */
[----:B------:R-:W-:Y:S02]  /*1aa90*/  USHF.L.U32 UR13, UR6, 0x7, URZ ;  /* 0x00000007060d7899 */ /* 0x000fe4000800063f */
[----:B------:R-:W-:Y:S02]  /*1aaa0*/  USHF.L.U32 UR25, UR6, 0xd, URZ ;  /* 0x0000000d06197899 */ /* 0x000fe4000800063f */
[----:B------:R-:W-:-:S02]  /*1aab0*/  ULOP3.LUT UR6, UR6, 0xfffffffe, URZ, 0xc0, !UPT ;  /* 0xfffffffe06067892 */ /* 0x000fc4000f8ec03f */
[----:B------:R-:W-:Y:S02]  /*1aac0*/  UISETP.GT.U32.AND UP0, UPT, UR8, 0xffff, UPT ;  /* 0x0000ffff0800788c */ /* 0x000fe4000bf04070 */
[----:B------:R-:W-:Y:S02]  /*1aad0*/  USHF.L.U32 UR18, UR14, UR6, URZ ;  /* 0x000000060e127299 */ /* 0x000fe4000800063f */
[----:B------:R-:W-:Y:S02]  /*1aae0*/  ULOP3.LUT UR9, UR6, 0x1, URZ, 0xfc, !UPT ;  /* 0x0000000106097892 */ /* 0x000fe4000f8efc3f */
[----:B------:R-:W-:Y:S02]  /*1aaf0*/  UIMAD.WIDE.U32 UR6, UR7, UR10, URZ ;  /* 0x0000000a070672a5 */ /* 0x000fe4000f8e003f */
[----:B------:R-:W-:Y:S01]  /*1ab00*/  USEL UR8, UR8, 0xffff, !UP0 ;  /* 0x0000ffff08087887 */ /* 0x000fe2000c000000 */
[----:B------:R-:W-:Y:S01]  /*1ab10*/  ULDC UR10, c[0x0][0x14] ;  /* 0x00000500000a7ab9 */ /* 0x000fe20000000800 */
[----:B------:R-:W-:-:S02]  /*1ab20*/  USHF.L.U32 UR9, UR14, UR9, URZ ;  /* 0x000000090e097299 */ /* 0x000fc4000800063f */
[----:B------:R-:W-:Y:S02]  /*1ab30*/  UIMAD.WIDE.U32 UR22, UR6, UR10, URZ ;  /* 0x0000000a061672a5 */ /* 0x000fe4000f8e003f */
[----:B------:R-:W-:Y:S02]  /*1ab40*/  UIMAD UR19, UR7, UR10, URZ ;  /* 0x0000000a071372a4 */ /* 0x000fe4000f8e023f */
[----:B------:R-:W-:Y:S02]  /*1ab50*/  ULOP3.LUT UR8, UR8, 0xffff, URZ, 0xc0, !UPT ;  /* 0x0000ffff08087892 */ /* 0x000fe4000f8ec03f */
[----:B------:R-:W-:Y:S02]  /*1ab60*/  ULOP3.LUT UR13, UR13, 0x80, URZ, 0xc0, !UPT ;  /* 0x000000800d0d7892 */ /* 0x000fe4000f8ec03f */
[----:B------:R-:W-:Y:S02]  /*1ab70*/  ULOP3.LUT UR16, URZ, UR16, URZ, 0x33, !UPT ;  /* 0x000000103f107292 */ /* 0x000fe4000f8e333f */
[----:B------:R-:W-:-:S02]  /*1ab80*/  ULOP3.LUT UR18, UR18, UR9, URZ, 0xfc, !UPT ;  /* 0x0000000912127292 */ /* 0x000fc4000f8efc3f */
[----:B------:R-:W-:Y:S02]  /*1ab90*/  UIADD3 UR19, UR23, UR19, URZ ;  /* 0x0000001317137290 */ /* 0x000fe4000fffe03f */
[----:B------:R-:W-:Y:S02]  /*1aba0*/  USHF.L.U32 UR20, UR20, UR8, URZ ;  /* 0x0000000814147299 */ /* 0x000fe4000800063f */
[----:B------:R-:W-:Y:S01]  /*1abb0*/  UIADD3 UR34, UR17, 0x1, URZ ;  /* 0x0000000111227890 */ /* 0x000fe2000fffe03f */
[----:B------:R-:W-:-:S11]  /*1abc0*/  ULDC.64 UR28, c[0x0][0x198] ;  /* 0x00006600001c7ab9 */ /* 0x000fd60000000a00 */
.L_x_561:
[----:B------:R-:W-:-:S03]  /*1abd0*/  UMOV UR6, 0xffffffff ;  /* 0xffffffff00067882 */ /* 0x000fc60000000000 */
[----:B------:R-:W-:Y:S05]  /*1abe0*/  BRA.DIV UR6, `(.L_x_551) ;  /* 0x0000000e06c47947 */ /* 0x000fea000b800000 */
[----:B------:R-:W-:-:S13]  /*1abf0*/  ELECT P6, URZ, PT ;  /* 0x00000000003f782f */ /* 0x000fda00038c0000 */
.L_x_571:
[----:B------:R-:W0:Y:S01]  /*1ac00*/  LDC R4, c[0x0][0x28c] ;  /* 0x0000a300ff047b82 */ /* 0x000e220000000800 */
[----:B------:R-:W-:Y:S01]  /*1ac10*/  BSSY B1, `(.L_x_552) ;  /* 0x000003e000017945 */ /* 0x000fe20003800000 */
[----:B0-----:R-:W-:-:S13]  /*1ac20*/  ISETP.LT.OR P6, PT, R4, 0x1, !P6 ;  /* 0x000000010400780c */ /* 0x001fda00077c1670 */
[----:B------:R-:W-:Y:S05]  /*1ac30*/  @P6 BRA `(.L_x_553) ;  /* 0x0000000000ec6947 */ /* 0x000fea0003800000 */
[----:B------:R-:W-:Y:S01]  /*1ac40*/  LEA R4, R2, UR26, 0x1 ;  /* 0x0000001a02047c11 */ /* 0x000fe2000f8e08ff */
[----:B------:R-:W-:Y:S01]  /*1ac50*/  IMAD.MOV.U32 R12, RZ, RZ, RZ ;  /* 0x000000ffff0c7224 */ /* 0x000fe200078e00ff */
[----:B------:R-:W-:Y:S01]  /*1ac60*/  LEA R2, R3, UR13, 0x8 ;  /* 0x0000000d03027c11 */ /* 0x000fe2000f8e40ff */
[----:B------:R-:W-:Y:S01]  /*1ac70*/  IMAD.MOV.U32 R3, RZ, RZ, R0 ;  /* 0x000000ffff037224 */ /* 0x000fe200078e0000 */
[----:B------:R-:W-:Y:S01]  /*1ac80*/  MOV R14, UR34 ;  /* 0x00000022000e7c02 */ /* 0x000fe20008000f00 */
[----:B------:R-:W-:Y:S02]  /*1ac90*/  IMAD.SHL.U32 R11, R4, 0x80, RZ ;  /* 0x00000080040b7824 */ /* 0x000fe400078e00ff */
[----:B------:R-:W-:-:S07]  /*1aca0*/  IMAD.MOV.U32 R4, RZ, RZ, R6 ;  /* 0x000000ffff047224 */ /* 0x000fce00078e0006 */
.L_x_556:
[----:B------:R-:W0:Y:S01]  /*1acb0*/  S2R R10, SR_CgaCtaId ;  /* 0x00000000000a7919 */ /* 0x000e220000008800 */
[----:B------:R-:W-:Y:S01]  /*1acc0*/  MOV R5, 0x400 ;  /* 0x0000040000057802 */ /* 0x000fe20000000f00 */
[----:B------:R-:W1:Y:S03]  /*1acd0*/  S2R R7, SR_TID.X ;  /* 0x0000000000077919 */ /* 0x000e660000002100 */
[----:B0-----:R-:W-:Y:S02]  /*1ace0*/  LEA R13, R10, R5, 0x18 ;  /* 0x000000050a0d7211 */ /* 0x001fe400078ec0ff */
[----:B------:R-:W-:Y:S02]  /*1acf0*/  SHF.L.U32 R5, R3, 0x1f, RZ ;  /* 0x0000001f03057819 */ /* 0x000fe400000006ff */
[----:B------:R-:W-:Y:S02]  /*1ad00*/  LEA R10, R4, R13, 0x3 ;  /* 0x0000000d040a7211 */ /* 0x000fe400078e18ff */
[----:B-1----:R-:W-:-:S02]  /*1ad10*/  LOP3.LUT P1, RZ, R7, 0x7f, RZ, 0xc0, !PT ;  /* 0x0000007f07ff7812 */ /* 0x002fc4000782c0ff */
[----:B------:R-:W0:Y:S11]  /*1ad20*/  SYNCS.PHASECHK.TRANS64.TRYWAIT P0, [R10+URZ+0x18], R5 ;  /* 0x000018050a0075a7 */ /* 0x000e36000800017f */
[----:B------:R-:W1:Y:S01]  /*1ad30*/  @!P1 LDC R7, c[0x0][0x500] ;  /* 0x00014000ff079b82 */ /* 0x000e620000000800 */
[----:B0-----:R-:W-:Y:S05]  /*1ad40*/  @!P0 BRA `(.L_x_554) ;  /* 0x0000000c008c8947 */ /* 0x001fea0003800000 */
.L_x_572:
[----:B------:R-:W-:Y:S01]  /*1ad50*/  UPRMT UR6, UR27, 0x9910, URZ ;  /* 0x000099101b067896 */ /* 0x000fe2000800003f */
[----:B-1----:R1:W-:Y:S03]  /*1ad60*/  @!P1 SYNCS.ARRIVE.TRANS64 RZ, [R10+URZ], R7 ;  /* 0x000000070aff99a7 */ /* 0x0023e6000800003f */
[----:B------:R-:W-:-:S06]  /*1ad70*/  UISETP.NE.AND UP0, UPT, UR6, 0x2, UPT ;  /* 0x000000020600788c */ /* 0x000fcc000bf05270 */
[----:B------:R-:W-:-:S13]  /*1ad80*/  PLOP3.LUT P0, PT, PT, PT, UP0, 0x80, 0x0 ;  /* 0x000000000000781c */ /* 0x000fda0003f0f008 */
[----:B-1----:R-:W-:Y:S05]  /*1ad90*/  @P0 BRA `(.L_x_555) ;  /* 0x0000000000040947 */ /* 0x002fea0003800000 */
[----:B------:R-:W-:Y:S01]  /*1ada0*/  BPT.TRAP 0x1 ;  /* 0x000000040000795c */ /* 0x000fe20000300000 */
.L_x_555:
[----:B------:R-:W-:Y:S01]  /*1adb0*/  R2UR UR7, R4 ;  /* 0x00000000040772ca */ /* 0x000fe200000e0000 */
[----:B------:R-:W-:Y:S01]  /*1adc0*/  VIADD R14, R14, 0xffffffff ;  /* 0xffffffff0e0e7836 */ /* 0x000fe20000000000 */
[----:B------:R-:W-:Y:S01]  /*1add0*/  R2UR UR11, R13 ;  /* 0x000000000d0b72ca */ /* 0x000fe200000e0000 */
[----:B------:R-:W-:Y:S01]  /*1ade0*/  UIADD3 UR6, UP0, UR28, 0xf0, URZ ;  /* 0x000000f01c067890 */ /* 0x000fe2000ff1e03f */
[----:B------:R-:W-:Y:S01]  /*1adf0*/  R2UR UR30, R11 ;  /* 0x000000000b1e72ca */ /* 0x000fe200000e0000 */
[----:B------:R-:W-:Y:S01]  /*1ae00*/  UIADD3 UR32, UP1, UR28, 0x1f0, URZ ;  /* 0x000001f01c207890 */ /* 0x000fe2000ff3e03f */
[----:B------:R-:W-:Y:S01]  /*1ae10*/  R2UR UR9, R10 ;  /* 0x000000000a0972ca */ /* 0x000fe200000e0000 */
[----:B------:R-:W-:Y:S01]  /*1ae20*/  UPRMT UR21, URZ, 0x5410, UR20 ;  /* 0x000054103f157896 */ /* 0x000fe20008000014 */
[----:B------:R-:W-:Y:S01]  /*1ae30*/  R2UR UR10, R12 ;  /* 0x000000000c0a72ca */ /* 0x000fe200000e0000 */
[----:B------:R-:W-:Y:S01]  /*1ae40*/  VIADD R4, R4, 0x1 ;  /* 0x0000000104047836 */ /* 0x000fe20000000000 */
[----:B------:R-:W-:Y:S01]  /*1ae50*/  R2UR UR12, R9 ;  /* 0x00000000090c72ca */ /* 0x000fe200000e0000 */
[----:B------:R-:W-:Y:S01]  /*1ae60*/  UPRMT UR35, URZ, 0x5410, UR18 ;  /* 0x000054103f237896 */ /* 0x000fe20008000012 */
[----:B------:R-:W-:Y:S01]  /*1ae70*/  R2UR UR31, R2 ;  /* 0x00000000021f72ca */ /* 0x000fe200000e0000 */
[----:B------:R-:W-:Y:S01]  /*1ae80*/  USHF.L.U32 UR7, UR7, 0xe, URZ ;  /* 0x0000000e07077899 */ /* 0x000fe2000800063f */
[----:B------:R-:W-:Y:S01]  /*1ae90*/  ISETP.GT.AND P1, PT, R14, 0x1, PT ;  /* 0x000000010e00780c */ /* 0x000fe20003f24270 */
[----:B------:R-:W-:Y:S01]  /*1aea0*/  UIADD3.X UR33, URZ, UR29, URZ, UP1, !UPT ;  /* 0x0000001d3f217290 */ /* 0x000fe20008ffe43f */
[----:B------:R-:W-:Y:S01]  /*1aeb0*/  ISETP.NE.AND P0, PT, R4, 0x3, PT ;  /* 0x000000030400780c */ /* 0x000fe20003f05270 */
[----:B------:R-:W-:Y:S01]  /*1aec0*/  ULEA UR8, UR26, UR7, 0xd ;  /* 0x000000071a087291 */ /* 0x000fe2000f8e683f */
[----:B------:R-:W-:Y:S01]  /*1aed0*/  IADD3 R12, R12, 0x40, RZ ;  /* 0x000000400c0c7810 */ /* 0x000fe20007ffe0ff */
[----:B------:R-:W-:Y:S01]  /*1aee0*/  ULOP3.LUT UR7, UR7, 0x2000, UR25, 0xf8, !UPT ;  /* 0x0000200007077892 */ /* 0x000fe2000f8ef819 */
[----:B0-----:R-:W-:Y:S01]  /*1aef0*/  SEL R10, RZ, 0x1, P0 ;  /* 0x00000001ff0a7807 */ /* 0x001fe20000000000 */
[----:B------:R-:W-:Y:S01]  /*1af00*/  ULEA UR8, UR8, UR11, 0x1 ;  /* 0x0000000b08087291 */ /* 0x000fe2000f8e083f */
[----:B------:R-:W-:Y:S01]  /*1af10*/  SEL R4, R4, RZ, P0 ;  /* 0x000000ff04047207 */ /* 0x000fe20000000000 */
[----:B------:R-:W-:Y:S01]  /*1af20*/  ULEA UR11, UR7, UR11, 0x1 ;  /* 0x0000000b070b7291 */ /* 0x000fe2000f8e083f */
[----:B------:R-:W-:Y:S01]  /*1af30*/  LOP3.LUT R3, R3, R10, RZ, 0x3c, !PT ;  /* 0x0000000a03037212 */ /* 0x000fe200078e3cff */
[----:B------:R-:W-:-:S02]  /*1af40*/  UIADD3 UR8, UR8, 0x100, URZ ;  /* 0x0000010008087890 */ /* 0x000fc4000fffe03f */
[----:B------:R-:W-:Y:S02]  /*1af50*/  UIADD3.X UR7, URZ, UR29, URZ, UP0, !UPT ;  /* 0x0000001d3f077290 */ /* 0x000fe400087fe43f */
[----:B------:R-:W-:Y:S01]  /*1af60*/  UIADD3 UR24, UR11, 0x18100, URZ ;  /* 0x000181000b187890 */ /* 0x000fe2000fffe03f */
[----:B------:R-:W-:Y:S01]  /*1af70*/  UMOV UR14, 0x0 ;  /* 0x00000000000e7882 */ /* 0x000fe20000000000 */
[----:B------:R-:W-:Y:S01]  /*1af80*/  UMOV UR15, 0x10000000 ;  /* 0x10000000000f7882 */ /* 0x000fe20000000000 */
[----:B------:R-:W-:-:S04]  /*1af90*/  UMOV UR11, UR30 ;  /* 0x0000001e000b7c82 */ /* 0x000fc80008000000 */
[----:B------:R0:W-:Y:S02]  /*1afa0*/  UTMALDG.3D.MULTICAST [UR8], [UR6], UR21, desc[UR14] ;  /* 0x00000e08060073b4 */ /* 0x0001e40008011815 */
[----:B0-----:R-:W-:Y:S01]  /*1afb0*/  UMOV UR8, UR24 ;  /* 0x0000001800087c82 */ /* 0x001fe20008000000 */
[----:B------:R-:W-:Y:S02]  /*1afc0*/  UMOV UR11, UR31 ;  /* 0x0000001f000b7c82 */ /* 0x000fe40008000000 */
[----:B------:R0:W-:Y:S02]  /*1afd0*/  UTMALDG.3D.MULTICAST [UR8], [UR32], UR35, desc[UR14] ;  /* 0x00000e08200073b4 */ /* 0x0001e40008011823 */
[----:B0-----:R-:W-:Y:S05]  /*1afe0*/  @P1 BRA `(.L_x_556) ;  /* 0xfffffffc00301947 */ /* 0x001fea000383ffff */
.L_x_553:
[----:B------:R-:W-:Y:S05]  /*1aff0*/  BSYNC B1 ;  /* 0x0000000000017941 */ /* 0x000fea0003800000 */
.L_x_552:
[----:B------:R-:W2:Y:S01]  /*1b000*/  LDL.LU R15, [R1+0x200] ;  /* 0x00020000010f7983 */ /* 0x000ea20000300800 */
[----:B------:R-:W-:Y:S01]  /*1b010*/  LOP3.LUT P0, RZ, R8, 0xff, RZ, 0xc0, !PT ;  /* 0x000000ff08ff7812 */ /* 0x000fe2000780c0ff */
[----:B------:R-:W-:Y:S01]  /*1b020*/  VIADD R6, R6, UR17 ;  /* 0x0000001106067c36 */ /* 0x000fe20008000000 */
[----:B------:R-:W-:Y:S01]  /*1b030*/  ULDC.64 UR6, c[0x0][0x650] ;  /* 0x0001940000067ab9 */ /* 0x000fe20000000a00 */
[----:B------:R-:W3:Y:S01]  /*1b040*/  LDL.LU R13, [R1+0x204] ;  /* 0x00020400010d7983 */ /* 0x000ee20000300800 */
[----:B------:R-:W-:Y:S01]  /*1b050*/  UISETP.GE.U32.AND UP0, UPT, UR17, 0x3, UPT ;  /* 0x000000031100788c */ /* 0x000fe2000bf06070 */
[----:B------:R-:W-:Y:S01]  /*1b060*/  BSSY B1, `(.L_x_557) ;  /* 0x0000074000017945 */ /* 0x000fe20003800000 */
[----:B------:R-:W-:Y:S01]  /*1b070*/  IMAD.MOV.U32 R9, RZ, RZ, -0x1 ;  /* 0xffffffffff097424 */ /* 0x000fe200078e00ff */
[----:B------:R-:W-:Y:S02]  /*1b080*/  PRMT R4, RZ, 0x7610, R4 ;  /* 0x00007610ff047816 */ /* 0x000fe40000000004 */
[----:B------:R-:W-:-:S02]  /*1b090*/  PRMT R8, RZ, 0x7610, R8 ;  /* 0x00007610ff087816 */ /* 0x000fc40000000008 */
[----:B------:R-:W-:Y:S02]  /*1b0a0*/  PLOP3.LUT P1, PT, PT, PT, UP0, 0x80, 0x0 ;  /* 0x000000000000781c */ /* 0x000fe40003f2f008 */
[----:B------:R-:W0:Y:S01]  /*1b0b0*/  @P0 S2R R3, SR_CgaCtaId ;  /* 0x0000000000030919 */ /* 0x000e220000008800 */
[----:B------:R-:W-:-:S04]  /*1b0c0*/  @P0 MOV R2, 0x400 ;  /* 0x0000040000020802 */ /* 0x000fc80000000f00 */
[----:B0-----:R-:W-:-:S04]  /*1b0d0*/  @P0 LEA R2, R3, R2, 0x18 ;  /* 0x0000000203020211 */ /* 0x001fc800078ec0ff */
[----:B------:R0:W-:Y:S01]  /*1b0e0*/  @P0 SYNCS.ARRIVE.TRANS64.A1T0 RZ, [R2+URZ+0x48], RZ ;  /* 0x000048ff02ff09a7 */ /* 0x0001e2000810003f */
[----:B------:R-:W-:Y:S01]  /*1b0f0*/  ISETP.GT.U32.AND P0, PT, R6, 0x2, PT ;  /* 0x000000020600780c */ /* 0x000fe20003f04070 */
[----:B0-----:R-:W-:-:S05]  /*1b100*/  IMAD.U32 R2, RZ, RZ, UR17 ;  /* 0x00000011ff027e24 */ /* 0x001fca000f8e00ff */
[----:B------:R-:W-:Y:S01]  /*1b110*/  ISETP.LT.U32.AND P0, PT, R2, 0x3, P0 ;  /* 0x000000030200780c */ /* 0x000fe20000701070 */
[----:B------:R-:W-:Y:S01]  /*1b120*/  IMAD.WIDE.U32 R2, R6, -0x55555555, RZ ;  /* 0xaaaaaaab06027825 */ /* 0x000fe200078e00ff */
[----:B------:R-:W-:-:S04]  /*1b130*/  MOV R2, 0xffffffff ;  /* 0xffffffff00027802 */ /* 0x000fc80000000f00 */
[----:B------:R-:W-:Y:S02]  /*1b140*/  SHF.R.U32.HI R5, RZ, 0x1, R3 ;  /* 0x00000001ff057819 */ /* 0x000fe40000011603 */
[----:B------:R-:W-:-:S03]  /*1b150*/  SEL R3, RZ, 0x1, !P0 ;  /* 0x00000001ff037807 */ /* 0x000fc60004000000 */
[----:B------:R-:W-:Y:S01]  /*1b160*/  IMAD R6, R5, -0x3, R6 ;  /* 0xfffffffd05067824 */ /* 0x000fe200078e0206 */
[----:B------:R-:W-:Y:S01]  /*1b170*/  LOP3.LUT R0, R0, R3, RZ, 0x3c, !PT ;  /* 0x0000000300007212 */ /* 0x000fe200078e3cff */
[----:B------:R-:W-:-:S03]  /*1b180*/  IMAD.MOV.U32 R3, RZ, RZ, -0x1 ;  /* 0xffffffffff037424 */ /* 0x000fc600078e00ff */
[----:B------:R-:W-:Y:S02]  /*1b190*/  @P1 LOP3.LUT R0, R0, 0x1, R5, 0x78, !PT ;  /* 0x0000000100001812 */ /* 0x000fe400078e7805 */
[----:B---3--:R-:W-:-:S04]  /*1b1a0*/  IADD3 R13, P0, R13, UR22, RZ ;  /* 0x000000160d0d7c10 */ /* 0x008fc8000ff1e0ff */
[----:B--2---:R-:W-:Y:S01]  /*1b1b0*/  IADD3.X R15, R15, UR19, RZ, P0, !PT ;  /* 0x000000130f0f7c10 */ /* 0x004fe200087fe4ff */
[----:B------:R0:W-:Y:S01]  /*1b1c0*/  STL [R1+0x204], R13 ;  /* 0x0002040d01007387 */ /* 0x0001e20000100800 */
[----:B------:R-:W-:-:S03]  /*1b1d0*/  ISETP.GE.U32.AND P0, PT, R13, UR6, PT ;  /* 0x000000060d007c0c */ /* 0x000fc6000bf06070 */
[----:B------:R0:W-:Y:S01]  /*1b1e0*/  STL [R1+0x200], R15 ;  /* 0x0002000f01007387 */ /* 0x0001e20000100800 */
[----:B------:R-:W-:-:S13]  /*1b1f0*/  ISETP.GE.U32.AND.EX P0, PT, R15, UR7, PT, P0 ;  /* 0x000000070f007c0c */ /* 0x000fda000bf06100 */
[----:B0-----:R-:W-:Y:S05]  /*1b200*/  @P0 BRA `(.L_x_558) ;  /* 0x0000000400640947 */ /* 0x001fea0003800000 */
[----:B------:R-:W0:Y:S01]  /*1b210*/  S2R R7, SR_CTAID.X ;  /* 0x0000000000077919 */ /* 0x000e220000002500 */
[----:B------:R-:W-:Y:S01]  /*1b220*/  ULDC UR6, c[0x0][0x150] ;  /* 0x0000540000067ab9 */ /* 0x000fe20000000800 */
[----:B------:R-:W1:Y:S01]  /*1b230*/  LDC R4, c[0x0][0x144] ;  /* 0x00005100ff047b82 */ /* 0x000e620000000800 */
[----:B------:R-:W-:Y:S01]  /*1b240*/  UISETP.NE.AND UP0, UPT, UR45, URZ, UPT ;  /* 0x0000003f2d00728c */ /* 0x000fe2000bf05270 */
[----:B------:R-:W2:Y:S01]  /*1b250*/  S2R R5, SR_CTAID.Y ;  /* 0x0000000000057919 */ /* 0x000ea20000002600 */
[----:B------:R-:W-:-:S04]  /*1b260*/  ULDC UR9, c[0x0][0x630] ;  /* 0x00018c0000097ab9 */ /* 0x000fc80000000800 */
[----:B------:R-:W-:Y:S01]  /*1b270*/  PLOP3.LUT P0, PT, PT, PT, UP0, 0x80, 0x0 ;  /* 0x000000000000781c */ /* 0x000fe20003f0f008 */
[----:B------:R-:W3:Y:S01]  /*1b280*/  LDC R10, c[0x0][0x148] ;  /* 0x00005200ff0a7b82 */ /* 0x000ee20000000800 */
[----:B0-----:R-:W-:Y:S02]  /*1b290*/  I2FP.F32.U32 R2, R7 ;  /* 0x0000000700027245 */ /* 0x001fe40000201000 */
[----:B--2---:R-:W-:-:S03]  /*1b2a0*/  I2FP.F32.U32 R3, R5 ;  /* 0x0000000500037245 */ /* 0x004fc60000201000 */
[----:B------:R-:W-:Y:S01]  /*1b2b0*/  FMUL R2, R2, UR6 ;  /* 0x0000000602027c20 */ /* 0x000fe20008400000 */
[----:B------:R-:W-:Y:S02]  /*1b2c0*/  ULDC UR6, c[0x0][0x154] ;  /* 0x0000550000067ab9 */ /* 0x000fe40000000800 */
[----:B------:R-:W-:Y:S01]  /*1b2d0*/  FMUL R9, R3, UR6 ;  /* 0x0000000603097c20 */ /* 0x000fe20008400000 */
[----:B------:R-:W-:Y:S02]  /*1b2e0*/  ULDC.64 UR6, c[0x0][0x628] ;  /* 0x00018a0000067ab9 */ /* 0x000fe40000000a00 */
[----:B------:R-:W0:Y:S08]  /*1b2f0*/  F2I.U32.TRUNC.NTZ R2, R2 ;  /* 0x0000000200027305 */ /* 0x000e30000020f000 */
[----:B------:R-:W2:Y:S01]  /*1b300*/  F2I.U32.TRUNC.NTZ R9, R9 ;  /* 0x0000000900097305 */ /* 0x000ea2000020f000 */
[----:B0-----:R-:W-:Y:S01]  /*1b310*/  IADD3 R3, -R2, RZ, RZ ;  /* 0x000000ff02037210 */ /* 0x001fe20007ffe1ff */
[----:B------:R-:W-:-:S04]  /*1b320*/  IMAD.MOV.U32 R2, RZ, RZ, R13 ;  /* 0x000000ffff027224 */ /* 0x000fc800078e000d */
[----:B-1----:R-:W-:Y:S02]  /*1b330*/  IMAD R7, R4, R3, R7 ;  /* 0x0000000304077224 */ /* 0x002fe400078e0207 */
[----:B--2---:R-:W-:-:S04]  /*1b340*/  IMAD.MOV R3, RZ, RZ, -R9 ;  /* 0x000000ffff037224 */ /* 0x004fc800078e0a09 */
[----:B---3--:R-:W-:Y:S01]  /*1b350*/  @P0 IMAD R7, R10, R3, R5 ;  /* 0x000000030a070224 */ /* 0x008fe200078e0205 */
[----:B------:R-:W-:Y:S02]  /*1b360*/  ISETP.NE.U32.AND P0, PT, RZ, UR6, PT ;  /* 0x00000006ff007c0c */ /* 0x000fe4000bf05070 */
[----:B------:R-:W-:Y:S02]  /*1b370*/  MOV R3, R15 ;  /* 0x0000000f00037202 */ /* 0x000fe40000000f00 */
[----:B------:R-:W-:-:S13]  /*1b380*/  ISETP.NE.AND.EX P0, PT, RZ, UR7, PT, P0 ;  /* 0x00000007ff007c0c */ /* 0x000fda000bf05300 */
[----:B------:R-:W-:Y:S05]  /*1b390*/  @!P0 BRA `(.L_x_559) ;  /* 0x0000000000288947 */ /* 0x000fea0003800000 */
[----:B------:R-:W-:Y:S02]  /*1b3a0*/  ULDC UR8, c[0x0][0x634] ;  /* 0x00018d0000087ab9 */ /* 0x000fe40000000800 */
[----:B------:R-:W-:-:S05]  /*1b3b0*/  IADD3 R3, P0, R13, UR8, RZ ;  /* 0x000000080d037c10 */ /* 0x000fca000ff1e0ff */
[----:B------:R-:W-:-:S04]  /*1b3c0*/  IMAD.X R9, RZ, RZ, R15, P0 ;  /* 0x000000ffff097224 */ /* 0x000fc800000e060f */
[----:B------:R-:W-:-:S04]  /*1b3d0*/  IMAD.WIDE.U32 R4, R9, UR6, RZ ;  /* 0x0000000609047c25 */ /* 0x000fc8000f8e00ff */
[----:B------:R-:W-:-:S04]  /*1b3e0*/  IMAD.WIDE.U32 R4, P0, R3, UR7, R4 ;  /* 0x0000000703047c25 */ /* 0x000fc8000f800004 */
[----:B------:R-:W-:Y:S01]  /*1b3f0*/  IMAD.WIDE.U32 R2, R3, UR6, RZ ;  /* 0x0000000603027c25 */ /* 0x000fe2000f8e00ff */
[----:B------:R-:W-:-:S04]  /*1b400*/  MOV R2, R5 ;  /* 0x0000000500027202 */ /* 0x000fc80000000f00 */
[----:B------:R-:W-:Y:S01]  /*1b410*/  IADD3 RZ, P1, R3, R4, RZ ;  /* 0x0000000403ff7210 */ /* 0x000fe20007f3e0ff */
[----:B------:R-:W-:-:S04]  /*1b420*/  IMAD.X R3, RZ, RZ, RZ, P0 ;  /* 0x000000ffff037224 */ /* 0x000fc800000e06ff */
[----:B------:R-:W-:-:S08]  /*1b430*/  IMAD.WIDE.U32.X R2, R9, UR7, R2, P1 ;  /* 0x0000000709027c25 */ /* 0x000fd000088e0402 */
.L_x_559:
[--C-:B------:R-:W-:Y:S01]  /*1b440*/  SHF.R.U64 R9, R2, UR9, R3.reuse ;  /* 0x0000000902097c19 */ /* 0x100fe20008001203 */
[----:B------:R-:W-:Y:S01]  /*1b450*/  ULDC.64 UR6, c[0x0][0x620] ;  /* 0x0001880000067ab9 */ /* 0x000fe20000000a00 */
[----:B------:R-:W-:Y:S01]  /*1b460*/  SHF.R.U32.HI R2, RZ, UR9, R3 ;  /* 0x00000009ff027c19 */ /* 0x000fe20008011603 */
[----:B------:R-:W-:Y:S01]  /*1b470*/  ULDC.64 UR8, c[0x0][0x640] ;  /* 0x0001900000087ab9 */ /* 0x000fe20000000a00 */
[----:B------:R-:W-:Y:S02]  /*1b480*/  IADD3 R11, P0, RZ, -R9, RZ ;  /* 0x80000009ff0b7210 */ /* 0x000fe40007f1e0ff */
[----:B------:R-:W-:-:S03]  /*1b490*/  MOV R3, R15 ;  /* 0x0000000f00037202 */ /* 0x000fc60000000f00 */
[----:B------:R-:W-:Y:S01]  /*1b4a0*/  IMAD.X R2, RZ, RZ, ~R2, P0 ;  /* 0x000000ffff027224 */ /* 0x000fe200000e0e02 */
[----:B------:R-:W-:-:S03]  /*1b4b0*/  ISETP.NE.U32.AND P0, PT, RZ, UR8, PT ;  /* 0x00000008ff007c0c */ /* 0x000fc6000bf05070 */
[----:B------:R-:W-:Y:S01]  /*1b4c0*/  IMAD R2, R2, UR6, RZ ;  /* 0x0000000602027c24 */ /* 0x000fe2000f8e02ff */
[----:B------:R-:W-:-:S03]  /*1b4d0*/  ISETP.NE.AND.EX P0, PT, RZ, UR9, PT, P0 ;  /* 0x00000009ff007c0c */ /* 0x000fc6000bf05300 */
[----:B------:R-:W-:Y:S02]  /*1b4e0*/  IMAD R5, R11, UR7, R2 ;  /* 0x000000070b057c24 */ /* 0x000fe4000f8e0202 */
[----:B------:R-:W-:-:S04]  /*1b4f0*/  IMAD.MOV.U32 R2, RZ, RZ, R13 ;  /* 0x000000ffff027224 */ /* 0x000fc800078e000d */
[----:B------:R-:W-:Y:S01]  /*1b500*/  IMAD.WIDE.U32 R2, R11, UR6, R2 ;  /* 0x000000060b027c25 */ /* 0x000fe2000f8e0002 */
[----:B------:R-:W-:-:S03]  /*1b510*/  ULDC UR6, c[0x0][0x618] ;  /* 0x0001860000067ab9 */ /* 0x000fc60000000800 */
[----:B------:R-:W-:-:S05]  /*1b520*/  IMAD.IADD R3, R3, 0x1, R5 ;  /* 0x0000000103037824 */ /* 0x000fca00078e0205 */
[--C-:B------:R-:W-:Y:S02]  /*1b530*/  SHF.R.U64 R10, R2, UR6, R3.reuse ;  /* 0x00000006020a7c19 */ /* 0x100fe40008001203 */
[----:B------:R-:W-:Y:S01]  /*1b540*/  SHF.R.U32.HI R3, RZ, UR6, R3 ;  /* 0x00000006ff037c19 */ /* 0x000fe20008011603 */
[----:B------:R-:W-:-:S03]  /*1b550*/  ULDC UR6, c[0x0][0x608] ;  /* 0x0001820000067ab9 */ /* 0x000fc60000000800 */
[--C-:B------:R-:W-:Y:S02]  /*1b560*/  SHF.R.U64 R12, R10, UR6, R3.reuse ;  /* 0x000000060a0c7c19 */ /* 0x100fe40008001203 */
[----:B------:R-:W-:Y:S01]  /*1b570*/  SHF.R.U32.HI R3, RZ, UR6, R3 ;  /* 0x00000006ff037c19 */ /* 0x000fe20008011603 */
[----:B------:R-:W-:-:S03]  /*1b580*/  ULDC UR6, c[0x0][0x658] ;  /* 0x0001960000067ab9 */ /* 0x000fc60000000800 */
[--C-:B------:R-:W-:Y:S02]  /*1b590*/  SHF.R.U64 R11, R12, UR6, R3.reuse ;  /* 0x000000060c0b7c19 */ /* 0x100fe40008001203 */
[----:B------:R-:W-:-:S03]  /*1b5a0*/  SHF.R.U32.HI R13, RZ, UR6, R3 ;  /* 0x00000006ff0d7c19 */ /* 0x000fc60008011603 */
[----:B------:R-:W-:Y:S01]  /*1b5b0*/  IMAD.MOV.U32 R2, RZ, RZ, R11 ;  /* 0x000000ffff027224 */ /* 0x000fe200078e000b */
[----:B------:R-:W-:Y:S01]  /*1b5c0*/  MOV R3, R13 ;  /* 0x0000000d00037202 */ /* 0x000fe20000000f00 */
[----:B------:R-:W-:Y:S06]  /*1b5d0*/  @!P0 BRA `(.L_x_560) ;  /* 0x0000000000288947 */ /* 0x000fec0003800000 */
        /* <DEDUP_REMOVED lines=10> */
.L_x_560:
[----:B------:R-:W-:Y:S01]  /*1b680*/  ULDC UR6, c[0x0][0x648] ;  /* 0x0001920000067ab9 */ /* 0x000fe20000000800 */
[----:B------:R-:W-:Y:S01]  /*1b690*/  LOP3.LUT R12, R12, UR16, RZ, 0xc0, !PT ;  /* 0x000000100c0c7c12 */ /* 0x000fe2000f8ec0ff */
[----:B------:R-:W-:Y:S01]  /*1b6a0*/  UISETP.NE.AND UP0, UPT, UR45, URZ, UPT ;  /* 0x0000003f2d00728c */ /* 0x000fe2000bf05270 */
[----:B------:R-:W-:Y:S01]  /*1b6b0*/  SHF.R.U64 R3, R2, UR6, R3 ;  /* 0x0000000602037c19 */ /* 0x000fe20008001203 */
[----:B------:R-:W-:Y:S01]  /*1b6c0*/  ULDC UR6, c[0x0][0x638] ;  /* 0x00018e0000067ab9 */ /* 0x000fe20000000800 */
[----:B------:R-:W-:-:S03]  /*1b6d0*/  IMAD.MOV.U32 R4, RZ, RZ, 0x1 ;  /* 0x00000001ff047424 */ /* 0x000fc600078e00ff */
[----:B------:R-:W-:Y:S01]  /*1b6e0*/  IMAD.MOV R2, RZ, RZ, -R3 ;  /* 0x000000ffff027224 */ /* 0x000fe200078e0a03 */
[----:B------:R-:W-:Y:S01]  /*1b6f0*/  PLOP3.LUT P0, PT, PT, PT, UP0, 0x40, 0x0 ;  /* 0x000000000000781c */ /* 0x000fe20003f0e808 */
[----:B------:R-:W-:Y:S01]  /*1b700*/  IMAD R12, R3, UR5, R12 ;  /* 0x00000005030c7c24 */ /* 0x000fe2000f8e020c */
[----:B------:R-:W-:Y:S01]  /*1b710*/  PLOP3.LUT P1, PT, PT, PT, UP0, 0x40, 0x0 ;  /* 0x000000000000781c */ /* 0x000fe20003f2e808 */
[----:B------:R-:W-:Y:S01]  /*1b720*/  IMAD R11, R2, UR6, R11 ;  /* 0x00000006020b7c24 */ /* 0x000fe2000f8e020b */
[----:B------:R-:W-:Y:S01]  /*1b730*/  ULDC UR6, c[0x0][0x610] ;  /* 0x0001840000067ab9 */ /* 0x000fe20000000800 */
[----:B------:R-:W-:Y:S01]  /*1b740*/  LOP3.LUT R2, R10, UR4, RZ, 0xc0, !PT ;  /* 0x000000040a027c12 */ /* 0x000fe2000f8ec0ff */
[----:B------:R-:W-:Y:S01]  /*1b750*/  IMAD R7, R12, UR6, R7 ;  /* 0x000000060c077c24 */ /* 0x000fe2000f8e0207 */
[----:B------:R-:W-:-:S03]  /*1b760*/  ULDC UR6, c[0x0][0x600] ;  /* 0x0001800000067ab9 */ /* 0x000fc60000000800 */
[----:B------:R-:W-:-:S05]  /*1b770*/  IMAD R2, R11, UR6, R2 ;  /* 0x000000060b027c24 */ /* 0x000fca000f8e0202 */
[----:B------:R-:W-:Y:S02]  /*1b780*/  SEL R3, R2, R7, P0 ;  /* 0x0000000702037207 */ /* 0x000fe40000000000 */
[----:B------:R-:W-:-:S07]  /*1b790*/  SEL R2, R7, R2, P1 ;  /* 0x0000000207027207 */ /* 0x000fce0000800000 */
.L_x_558:
[----:B------:R-:W-:Y:S05]  /*1b7a0*/  BSYNC B1 ;  /* 0x0000000000017941 */ /* 0x000fea0003800000 */
.L_x_557:
[----:B------:R-:W-:-:S13]  /*1b7b0*/  LOP3.LUT P0, RZ, R4, 0xff, RZ, 0xc0, !PT ;  /* 0x000000ff04ff7812 */ /* 0x000fda000780c0ff */
[----:B------:R-:W-:Y:S05]  /*1b7c0*/  @P0 BRA `(.L_x_561) ;  /* 0xfffffff400000947 */ /* 0x000fea000383ffff */
[----:B------:R-:W-:Y:S05]  /*1b7d0*/  BSYNC B0 ;  /* 0x0000000000007941 */ /* 0x000fea0003800000 */
.L_x_550:
[----:B------:R-:W-:-:S03]  /*1b7e0*/  UMOV UR6, 0xffffffff ;  /* 0xffffffff00067882 */ /* 0x000fc60000000000 */
[----:B------:R-:W-:Y:S05]  /*1b7f0*/  BRA.DIV UR6, `(.L_x_562) ;  /* 0x0000000206f47947 */ /* 0x000fea000b800000 */
[----:B------:R-:W-:-:S13]  /*1b800*/  ELECT P6, URZ, PT ;  /* 0x00000000003f782f */ /* 0x000fda00038c0000 */
.L_x_575:
[----:B------:R-:W-:Y:S04]  /*1b810*/  BSSY B0, `(.L_x_563) ;  /* 0x0000023000007945 */ /* 0x000fe80003800000 */
[----:B------:R-:W-:Y:S05]  /*1b820*/  @!P6 BRA `(.L_x_564) ;  /* 0x000000000084e947 */ /* 0x000fea0003800000 */
[----:B------:R-:W-:-:S04]  /*1b830*/  ULOP3.LUT UR6, UR40, 0x2, URZ, 0xfc, !UPT ;  /* 0x0000000228067892 */ /* 0x000fc8000f8efc3f */
[----:B------:R-:W-:-:S06]  /*1b840*/  UISETP.NE.AND UP0, UPT, UR6, 0x3, UPT ;  /* 0x000000030600788c */ /* 0x000fcc000bf05270 */
[----:B------:R-:W-:-:S13]  /*1b850*/  PLOP3.LUT P0, PT, PT, PT, UP0, 0x80, 0x0 ;  /* 0x000000000000781c */ /* 0x000fda0003f0f008 */
[----:B------:R-:W-:Y:S05]  /*1b860*/  @!P0 BRA `(.L_x_565) ;  /* 0x0000000000048947 */ /* 0x000fea0003800000 */
[----:B------:R-:W-:Y:S01]  /*1b870*/  BPT.TRAP 0x1 ;  /* 0x000000040000795c */ /* 0x000fe20000300000 */
.L_x_565:
[----:B------:R-:W0:Y:S01]  /*1b880*/  S2R R3, SR_CgaCtaId ;  /* 0x0000000000037919 */ /* 0x000e220000008800 */
[----:B------:R-:W-:-:S04]  /*1b890*/  MOV R2, 0x400 ;  /* 0x0000040000027802 */ /* 0x000fc80000000f00 */
[----:B0-----:R-:W-:Y:S02]  /*1b8a0*/  LEA R3, R3, R2, 0x18 ;  /* 0x0000000203037211 */ /* 0x001fe400078ec0ff */
[----:B------:R-:W-:Y:S02]  /*1b8b0*/  SHF.L.U32 R2, R0, 0x1f, RZ ;  /* 0x0000001f00027819 */ /* 0x000fe400000006ff */
[----:B------:R-:W-:-:S05]  /*1b8c0*/  IADD3 R3, R3, 0x18, RZ ;  /* 0x0000001803037810 */ /* 0x000fca0007ffe0ff */
[----:B------:R-:W-:-:S04]  /*1b8d0*/  IMAD R5, R6, 0x8, R3 ;  /* 0x0000000806057824 */ /* 0x000fc800078e0203 */
[----:B------:R-:W0:Y:S02]  /*1b8e0*/  SYNCS.PHASECHK.TRANS64.TRYWAIT P0, [R5+URZ], R2 ;  /* 0x00000002050075a7 */ /* 0x000e24000800017f */
[----:B0-----:R-:W-:Y:S05]  /*1b8f0*/  @!P0 BRA `(.L_x_566) ;  /* 0x0000000000d48947 */ /* 0x001fea0003800000 */
.L_x_576:
[----:B------:R-:W-:-:S05]  /*1b900*/  VIADD R6, R6, 0x1 ;  /* 0x0000000106067836 */ /* 0x000fca0000000000 */
[----:B------:R-:W-:-:S04]  /*1b910*/  ISETP.NE.AND P0, PT, R6, 0x3, PT ;  /* 0x000000030600780c */ /* 0x000fc80003f05270 */
[----:B0-----:R-:W-:Y:S02]  /*1b920*/  SEL R5, RZ, 0x1, P0 ;  /* 0x00000001ff057807 */ /* 0x001fe40000000000 */
[----:B------:R-:W-:Y:S02]  /*1b930*/  SEL R6, R6, RZ, P0 ;  /* 0x000000ff06067207 */ /* 0x000fe40000000000 */
[----:B------:R-:W-:Y:S02]  /*1b940*/  LOP3.LUT R5, R0, R5, RZ, 0x3c, !PT ;  /* 0x0000000500057212 */ /* 0x000fe400078e3cff */
[----:B------:R-:W-:Y:S02]  /*1b950*/  LEA R7, R6, R3, 0x3 ;  /* 0x0000000306077211 */ /* 0x000fe400078e18ff */
[----:B------:R-:W-:-:S04]  /*1b960*/  SHF.L.U32 R0, R5, 0x1f, RZ ;  /* 0x0000001f05007819 */ /* 0x000fc800000006ff */
[----:B------:R-:W0:Y:S02]  /*1b970*/  SYNCS.PHASECHK.TRANS64.TRYWAIT P0, [R7+URZ], R0 ;  /* 0x00000000070075a7 */ /* 0x000e24000800017f */
[----:B0-----:R-:W-:Y:S05]  /*1b980*/  @!P0 BRA `(.L_x_567) ;  /* 0x0000000000c48947 */ /* 0x001fea0003800000 */
.L_x_577:
[----:B0-----:R-:W-:-:S05]  /*1b990*/  VIADD R0, R6, 0x1 ;  /* 0x0000000106007836 */ /* 0x001fca0000000000 */
[----:B------:R-:W-:-:S04]  /*1b9a0*/  ISETP.NE.AND P0, PT, R0, 0x3, PT ;  /* 0x000000030000780c */ /* 0x000fc80003f05270 */
[----:B------:R-:W-:Y:S02]  /*1b9b0*/  SEL R2, RZ, 0x1, P0 ;  /* 0x00000001ff027807 */ /* 0x000fe40000000000 */
[----:B------:R-:W-:Y:S02]  /*1b9c0*/  SEL R0, R0, RZ, P0 ;  /* 0x000000ff00007207 */ /* 0x000fe40000000000 */
[----:B------:R-:W-:-:S03]  /*1b9d0*/  LOP3.LUT R2, R5, R2, RZ, 0x3c, !PT ;  /* 0x0000000205027212 */ /* 0x000fc600078e3cff */
[----:B------:R-:W-:Y:S01]  /*1b9e0*/  IMAD R3, R0, 0x8, R3 ;  /* 0x0000000800037824 */ /* 0x000fe200078e0203 */
[----:B------:R-:W-:-:S07]  /*1b9f0*/  SHF.L.U32 R0, R2, 0x1f, RZ ;  /* 0x0000001f02007819 */ /* 0x000fce00000006ff */
.L_x_568:
[----:B0-----:R0:W1:Y:S02]  /*1ba00*/  SYNCS.PHASECHK.TRANS64.TRYWAIT P0, [R3+URZ], R0 ;  /* 0x00000000030075a7 */ /* 0x001064000800017f */
[----:B-1----:R-:W-:Y:S05]  /*1ba10*/  @!P0 NANOSLEEP.SYNCS 0x989680 ;  /* 0x009896800000895d */ /* 0x002fea0003900000 */
[----:B------:R-:W1:Y:S02]  /*1ba20*/  @!P0 SYNCS.PHASECHK.TRANS64 P0, [R3+URZ], R0 ;  /* 0x00000000030085a7 */ /* 0x000e64000800007f */
[----:B-1----:R-:W-:Y:S05]  /*1ba30*/  @!P0 BRA `(.L_x_568) ;  /* 0xfffffffc00f08947 */ /* 0x002fea000383ffff */
.L_x_564:
[----:B------:R-:W-:Y:S05]  /*1ba40*/  BSYNC B0 ;  /* 0x0000000000007941 */ /* 0x000fea0003800000 */
.L_x_563:
[----:B------:R-:W-:Y:S05]  /*1ba50*/  EXIT ;  /* 0x000000000000794d */ /* 0x000fea0003800000 */
.L_x_21:
[----:B-1----:R1:W2:Y:S02]  /*1ba60*/  SYNCS.PHASECHK.TRANS64.TRYWAIT P1, [R4+URZ], R3 ;  /* 0x00000003040075a7 */ /* 0x0022a4000802017f */
[----:B--2---:R-:W-:Y:S05]  /*1ba70*/  @!P1 NANOSLEEP.SYNCS 0x989680 ;  /* 0x009896800000995d */ /* 0x004fea0003900000 */
[----:B------:R-:W2:Y:S02]  /*1ba80*/  @!P1 SYNCS.PHASECHK.TRANS64 P1, [R4+URZ], R3 ;  /* 0x00000003040095a7 */ /* 0x000ea4000802007f */
[----:B--2---:R-:W-:Y:S05]  /*1ba90*/  @!P1 BRA `(.L_x_21) ;  /* 0xfffffffc00f09947 */ /* 0x004fea000383ffff */
[----:B------:R-:W-:Y:S05]  /*1baa0*/  BRA `(.L_x_20) ;  /* 0xfffffe5c000c7947 */ /* 0x000fea000383ffff */
.L_x_26:
[----:B-1----:R1:W2:Y:S02]  /*1bab0*/  SYNCS.PHASECHK.TRANS64.TRYWAIT P1, [R4+URZ], R5 ;  /* 0x00000005040075a7 */ /* 0x0022a4000802017f */
[----:B--2---:R-:W-:Y:S05]  /*1bac0*/  @!P1 NANOSLEEP.SYNCS 0x989680 ;  /* 0x009896800000995d */ /* 0x004fea0003900000 */
[----:B------:R-:W2:Y:S02]  /*1bad0*/  @!P1 SYNCS.PHASECHK.TRANS64 P1, [R4+URZ], R5 ;  /* 0x00000005040095a7 */ /* 0x000ea4000802007f */
[----:B--2---:R-:W-:Y:S05]  /*1bae0*/  @!P1 BRA `(.L_x_26) ;  /* 0xfffffffc00f09947 */ /* 0x004fea000383ffff */
[----:B------:R-:W-:Y:S05]  /*1baf0*/  BRA `(.L_x_25) ;  /* 0xfffffe90009c7947 */ /* 0x000fea000383ffff */
.L_x_551:
[----:B------:R-:W-:Y:S01]  /*1bb00*/  BSSY B1, `(.L_x_569) ;  /* 0x0000006000017945 */ /* 0x000fe20003800000 */
[----:B------:R-:W-:-:S07]  /*1bb10*/  MOV R15, 0xffffffff ;  /* 0xffffffff000f7802 */ /* 0x000fce0000000f00 */
[----:B------:R-:W-:Y:S05]  /*1bb20*/  WARPSYNC.COLLECTIVE R15, `(.L_x_570) ;  /* 0x000000000f0c7348 */ /* 0x000fea0003c00000 */
[----:B------:R-:W-:Y:S02]  /*1bb30*/  ELECT P6, UR62, PT ;  /* 0x00000000003e782f */ /* 0x000fe400038c0000 */
[----:B------:R-:W-:Y:S01]  /*1bb40*/  MOV R14, UR62 ;  /* 0x0000003e000e7c02 */ /* 0x000fe20008000f00 */
[----:B------:R-:W-:Y:S10]  /*1bb50*/  ENDCOLLECTIVE ;  /* 0x000000000000791b */ /* 0x000ff40003800000 */
.L_x_570:
[----:B------:R-:W-:Y:S05]  /*1bb60*/  BSYNC B1 ;  /* 0x0000000000017941 */ /* 0x000fea0003800000 */
.L_x_569:
[----:B------:R-:W-:Y:S05]  /*1bb70*/  BRA `(.L_x_571) ;  /* 0xfffffff000207947 */ /* 0x000fea000383ffff */
.L_x_554:
[----:B0-----:R0:W2:Y:S02]  /*1bb80*/  SYNCS.PHASECHK.TRANS64.TRYWAIT P0, [R10+URZ+0x18], R5 ;  /* 0x000018050a0075a7 */ /* 0x0010a4000800017f */
[----:B--2---:R-:W-:Y:S05]  /*1bb90*/  @!P0 NANOSLEEP.SYNCS 0x989680 ;  /* 0x009896800000895d */ /* 0x004fea0003900000 */
[----:B------:R-:W2:Y:S02]  /*1bba0*/  @!P0 SYNCS.PHASECHK.TRANS64 P0, [R10+URZ+0x18], R5 ;  /* 0x000018050a0085a7 */ /* 0x000ea4000800007f */
[----:B--2---:R-:W-:Y:S05]  /*1bbb0*/  @!P0 BRA `(.L_x_554) ;  /* 0xfffffffc00f08947 */ /* 0x004fea000383ffff */
[----:B------:R-:W-:Y:S05]  /*1bbc0*/  BRA `(.L_x_572) ;  /* 0xfffffff000607947 */ /* 0x000fea000383ffff */
.L_x_562:
[----:B------:R-:W-:Y:S01]  /*1bbd0*/  BSSY B0, `(.L_x_573) ;  /* 0x0000006000007945 */ /* 0x000fe20003800000 */
[----:B------:R-:W-:-:S07]  /*1bbe0*/  IMAD.MOV.U32 R15, RZ, RZ, -0x1 ;  /* 0xffffffffff0f7424 */ /* 0x000fce00078e00ff */
[----:B------:R-:W-:Y:S05]  /*1bbf0*/  WARPSYNC.COLLECTIVE R15, `(.L_x_574) ;  /* 0x000000000f0c7348 */ /* 0x000fea0003c00000 */
[----:B------:R-:W-:Y:S02]  /*1bc00*/  ELECT P6, UR62, PT ;  /* 0x00000000003e782f */ /* 0x000fe400038c0000 */
[----:B------:R-:W-:Y:S01]  /*1bc10*/  MOV R14, UR62 ;  /* 0x0000003e000e7c02 */ /* 0x000fe20008000f00 */
[----:B------:R-:W-:Y:S10]  /*1bc20*/  ENDCOLLECTIVE ;  /* 0x000000000000791b */ /* 0x000ff40003800000 */
.L_x_574:
[----:B------:R-:W-:Y:S05]  /*1bc30*/  BSYNC B0 ;  /* 0x0000000000007941 */ /* 0x000fea0003800000 */
.L_x_573:
[----:B------:R-:W-:Y:S05]  /*1bc40*/  BRA `(.L_x_575) ;  /* 0xfffffff800f07947 */ /* 0x000fea000383ffff */
.L_x_566:
[----:B0-----:R0:W1:Y:S02]  /*1bc50*/  SYNCS.PHASECHK.TRANS64.TRYWAIT P0, [R5+URZ], R2 ;  /* 0x00000002050075a7 */ /* 0x001064000800017f */
[----:B-1----:R-:W-:Y:S05]  /*1bc60*/  @!P0 NANOSLEEP.SYNCS 0x989680 ;  /* 0x009896800000895d */ /* 0x002fea0003900000 */
[----:B------:R-:W1:Y:S02]  /*1bc70*/  @!P0 SYNCS.PHASECHK.TRANS64 P0, [R5+URZ], R2 ;  /* 0x00000002050085a7 */ /* 0x000e64000800007f */
[----:B-1----:R-:W-:Y:S05]  /*1bc80*/  @!P0 BRA `(.L_x_566) ;  /* 0xfffffffc00f08947 */ /* 0x002fea000383ffff */
[----:B------:R-:W-:Y:S05]  /*1bc90*/  BRA `(.L_x_576) ;  /* 0xfffffffc00187947 */ /* 0x000fea000383ffff */
.L_x_567:
[----:B0-----:R0:W1:Y:S02]  /*1bca0*/  SYNCS.PHASECHK.TRANS64.TRYWAIT P0, [R7+URZ], R0 ;  /* 0x00000000070075a7 */ /* 0x001064000800017f */
[----:B-1----:R-:W-:Y:S05]  /*1bcb0*/  @!P0 NANOSLEEP.SYNCS 0x989680 ;  /* 0x009896800000895d */ /* 0x002fea0003900000 */
[----:B------:R-:W1:Y:S02]  /*1bcc0*/  @!P0 SYNCS.PHASECHK.TRANS64 P0, [R7+URZ], R0 ;  /* 0x00000000070085a7 */ /* 0x000e64000800007f */
[----:B-1----:R-:W-:Y:S05]  /*1bcd0*/  @!P0 BRA `(.L_x_567) ;  /* 0xfffffffc00f08947 */ /* 0x002fea000383ffff */
[----:B------:R-:W-:Y:S05]  /*1bce0*/  BRA `(.L_x_577) ;  /* 0xfffffffc00287947 */ /* 0x000fea000383ffff */
.L_x_578:
[----:B------:R-:W-:-:S00]  /*1bcf0*/  BRA `(.L_x_578) ;  /* 0xfffffffc00fc7947 */ /* 0x000fc0000383ffff */
[----:B------:R-:W-:-:S00]  /*1bd00*/  NOP ;  /* 0x0000000000007918 */ /* 0x000fc00000000000 */
[----:B------:R-:W-:-:S00]  /*1bd10*/  NOP ;  /* 0x0000000000007918 */ /* 0x000fc00000000000 */
[----:B------:R-:W-:-:S00]  /*1bd20*/  NOP ;  /* 0x0000000000007918 */ /* 0x000fc00000000000 */
[----:B------:R-:W-:-:S00]  /*1bd30*/  NOP ;  /* 0x0000000000007918 */ /* 0x000fc00000000000 */
[----:B------:R-:W-:-:S00]  /*1bd40*/  NOP ;  /* 0x0000000000007918 */ /* 0x000fc00000000000 */
[----:B------:R-:W-:-:S00]  /*1bd50*/  NOP ;  /* 0x0000000000007918 */ /* 0x000fc00000000000 */
[----:B------:R-:W-:-:S00]  /*1bd60*/  NOP ;  /* 0x0000000000007918 */ /* 0x000fc00000000000 */
[----:B------:R-:W-:-:S00]  /*1bd70*/  NOP ;  /* 0x0000000000007918 */ /* 0x000fc00000000000 */
.L_x_579:


//--------------------- .nv.global.init           --------------------------
	.section	.nv.global.init,"aw",@progbits
.nv.global.init:
	.type		$str$22,@object
	.size		$str$22,($str$23 - $str$22)
$str$22:
        /*0000*/ 	.byte	0x6b, 0x5f, 0x74, 0x69, 0x6c, 0x65, 0x5f, 0x63, 0x6f, 0x75, 0x6e, 0x74, 0x20, 0x3e, 0x3d, 0x20
        /*0010*/ 	.byte	0x31, 0x00
	.type		$str$23,@object
	.size		$str$23,(__unnamed_1 - $str$23)
$str$23:
        /*0012*/ 	.byte	0x2f, 0x74, 0x6d, 0x70, 0x2f, 0x63, 0x75, 0x74, 0x6c, 0x61, 0x73, 0x73, 0x5f, 0x73, 0x77, 0x65
        /*0022*/ 	.byte	0x65, 0x70, 0x5f, 0x73, 0x72, 0x63, 0x2f, 0x69, 0x6e, 0x63, 0x6c, 0x75, 0x64, 0x65, 0x2f, 0x63
        /*0032*/ 	.byte	0x75, 0x74, 0x6c, 0x61, 0x73, 0x73, 0x2f, 0x67, 0x65, 0x6d, 0x6d, 0x2f, 0x63, 0x6f, 0x6c, 0x6c
        /*0042*/ 	.byte	0x65, 0x63, 0x74, 0x69, 0x76, 0x65, 0x2f, 0x73, 0x6d, 0x39, 0x30, 0x5f, 0x6d, 0x6d, 0x61, 0x5f
        /*0052*/ 	.byte	0x74, 0x6d, 0x61, 0x5f, 0x67, 0x6d, 0x6d, 0x61, 0x5f, 0x73, 0x73, 0x5f, 0x77, 0x61, 0x72, 0x70
        /*0062*/ 	.byte	0x73, 0x70, 0x65, 0x63, 0x69, 0x61, 0x6c, 0x69, 0x7a, 0x65, 0x64, 0x2e, 0x68, 0x70, 0x70, 0x00
	.type		__unnamed_1,@object
	.size		__unnamed_1,(.L_0 - __unnamed_1)
__unnamed_1:
        /* <DEDUP_REMOVED lines=182> */
        /*0bd2*/ 	.byte	0x5d, 0x00
.L_0:


//--------------------- .nv.shared._ZN7cutlass13device_kernelINS_4gemm6kernel13GemmUniversalIN4cute5tupleIJiiiiEEENS1_10collective13CollectiveMmaINS1_34MainloopSm90TmaGmmaWarpSpecializedILi3ENS5_IJNS4_1CILi2EEESB_NSA_ILi1EEEEEENS1_35KernelTmaWarpSpecializedCooperativeEEENS5_IJNSA_ILi256EEESG_NSA_ILi64EEEEEENS_6half_tENS5_IJlSC_lEEESJ_SK_NS4_8TiledMMAINS4_8MMA_AtomIJNS4_4SM904GMMA26MMA_64x256x16_F32F16F16_SSILNSO_5MajorE0ELSQ_0ELNSO_7ScaleInE1ELSR_1EEEEEENS4_6LayoutINS5_IJSB_SC_SC_EEENS5_IJSC_NSA_ILi0EEESW_EEEEENS5_IJNS4_10UnderscoreESZ_SZ_EEEEENS4_23SM90_TMA_LOAD_MULTICASTENS4_14ComposedLayoutINS4_7SwizzleILi3ELi4ELi3EEENS4_18smem_ptr_flag_bitsILi16EEENSU_INS5_IJNSA_ILi8EEESH_EEENS5_IJSH_SC_EEEEEEEvNS4_8identityES12_S1C_vS1D_EENS_8epilogue10collective6detail29Sm90TmaWarpSpecializedAdapterINS1G_15DefaultEpilogueISJ_SK_SK_NS1F_6thread17LinearCombinationISJ_Li1EffLNS1K_9ScaleType4KindE0ELNS_15FloatRoundStyleE2ESJ_EENS1_15EpilogueDefaultEEEEEvvEEEEvNT_6ParamsE --------------------------
	.section	.nv.shared._ZN7cutlass13device_kernelINS_4gemm6kernel13GemmUniversalIN4cute5tupleIJiiiiEEENS1_10collective13CollectiveMmaINS1_34MainloopSm90TmaGmmaWarpSpecializedILi3ENS5_IJNS4_1CILi2EEESB_NSA_ILi1EEEEEENS1_35KernelTmaWarpSpecializedCooperativeEEENS5_IJNSA_ILi256EEESG_NSA_ILi64EEEEEENS_6half_tENS5_IJlSC_lEEESJ_SK_NS4_8TiledMMAINS4_8MMA_AtomIJNS4_4SM904GMMA26MMA_64x256x16_F32F16F16_SSILNSO_5MajorE0ELSQ_0ELNSO_7ScaleInE1ELSR_1EEEEEENS4_6LayoutINS5_IJSB_SC_SC_EEENS5_IJSC_NSA_ILi0EEESW_EEEEENS5_IJNS4_10UnderscoreESZ_SZ_EEEEENS4_23SM90_TMA_LOAD_MULTICASTENS4_14ComposedLayoutINS4_7SwizzleILi3ELi4ELi3EEENS4_18smem_ptr_flag_bitsILi16EEENSU_INS5_IJNSA_ILi8EEESH_EEENS5_IJSH_SC_EEEEEEEvNS4_8identityES12_S1C_vS1D_EENS_8epilogue10collective6detail29Sm90TmaWarpSpecializedAdapterINS1G_15DefaultEpilogueISJ_SK_SK_NS1F_6thread17LinearCombinationISJ_Li1EffLNS1K_9ScaleType4KindE0ELNS_15FloatRoundStyleE2ESJ_EENS1_15EpilogueDefaultEEEEEvvEEEEvNT_6ParamsE,"aw",@nobits
	.sectionflags	@""
	.align	16
	.zero		1024


//--------------------- .nv.shared.reserved.0     --------------------------
	.section	.nv.shared.reserved.0,"aw",@nobits
	.weak		__nv_reservedSMEM_offset_0_alias
	.size		__nv_reservedSMEM_offset_0_alias, 0, 0
	.other		__nv_reservedSMEM_offset_0_alias,@"STO_CUDA_RESERVED_SHARED STV_DEFAULT"
__nv_reservedSMEM_offset_0_alias:
	.zero		0


//--------------------- .nv.global                --------------------------
	.section	.nv.global,"aw",@nobits
.nv.global:
	.type		_ZN39_INTERNAL_e08b7ee1_4_k_cu_e94971f0_37214cute1_E,@object
	.size		_ZN39_INTERNAL_e08b7ee1_4_k_cu_e94971f0_37214cute1_E,(_ZN39_INTERNAL_e08b7ee1_4_k_cu_e94971f0_37214cuda3std3__45__cpo6cbeginE - _ZN39_INTERNAL_e08b7ee1_4_k_cu_e94971f0_37214cute1_E)
_ZN39_INTERNAL_e08b7ee1_4_k_cu_e94971f0_37214cute1_E:
	.zero		1
	.type		_ZN39_INTERNAL_e08b7ee1_4_k_cu_e94971f0_37214cuda3std3__45__cpo6cbeginE,@object
	.size		_ZN39_INTERNAL_e08b7ee1_4_k_cu_e94971f0_37214cuda3std3__45__cpo6cbeginE,(_ZN39_INTERNAL_e08b7ee1_4_k_cu_e94971f0_37214cuda3std3__48in_placeE - _ZN39_INTERNAL_e08b7ee1_4_k_cu_e94971f0_37214cuda3std3__45__cpo6cbeginE)
_ZN39_INTERNAL_e08b7ee1_4_k_cu_e94971f0_37214cuda3std3__45__cpo6cbeginE:
	.zero		1
	.type		_ZN39_INTERNAL_e08b7ee1_4_k_cu_e94971f0_37214cuda3std3__48in_placeE,@object
	.size		_ZN39_INTERNAL_e08b7ee1_4_k_cu_e94971f0_37214cuda3std3__48in_placeE,(_ZN39_INTERNAL_e08b7ee1_4_k_cu_e94971f0_37214cuda3std6ranges3__45__cpo9iter_moveE - _ZN39_INTERNAL_e08b7ee1_4_k_cu_e94971f0_37214cuda3std3__48in_placeE)
_ZN39_INTERNAL_e08b7ee1_4_k_cu_e94971f0_37214cuda3std3__48in_placeE:
	.zero		1
	.type		_ZN39_INTERNAL_e08b7ee1_4_k_cu_e94971f0_37214cuda3std6ranges3__45__cpo9iter_moveE,@object
	.size		_ZN39_INTERNAL_e08b7ee1_4_k_cu_e94971f0_37214cuda3std6ranges3__45__cpo9iter_moveE,(_ZN39_INTERNAL_e08b7ee1_4_k_cu_e94971f0_37214cuda3std3__45__cpo5beginE - _ZN39_INTERNAL_e08b7ee1_4_k_cu_e94971f0_37214cuda3std6ranges3__45__cpo9iter_moveE)
_ZN39_INTERNAL_e08b7ee1_4_k_cu_e94971f0_37214cuda3std6ranges3__45__cpo9iter_moveE:
	.zero		1
	.type		_ZN39_INTERNAL_e08b7ee1_4_k_cu_e94971f0_37214cuda3std3__45__cpo5beginE,@object
	.size		_ZN39_INTERNAL_e08b7ee1_4_k_cu_e94971f0_37214cuda3std3__45__cpo5beginE,(_ZN39_INTERNAL_e08b7ee1_4_k_cu_e94971f0_37214cuda3std3__441_GLOBAL__N__e08b7ee1_4_k_cu_e94971f0_37216ignoreE - _ZN39_INTERNAL_e08b7ee1_4_k_cu_e94971f0_37214cuda3std3__45__cpo5beginE)
_ZN39_INTERNAL_e08b7ee1_4_k_cu_e94971f0_37214cuda3std3__45__cpo5beginE:
	.zero		1
	.type		_ZN39_INTERNAL_e08b7ee1_4_k_cu_e94971f0_37214cuda3std3__441_GLOBAL__N__e08b7ee1_4_k_cu_e94971f0_37216ignoreE,@object
	.size		_ZN39_INTERNAL_e08b7ee1_4_k_cu_e94971f0_37214cuda3std3__441_GLOBAL__N__e08b7ee1_4_k_cu_e94971f0_37216ignoreE,(_ZN39_INTERNAL_e08b7ee1_4_k_cu_e94971f0_37214cute7productE - _ZN39_INTERNAL_e08b7ee1_4_k_cu_e94971f0_37214cuda3std3__441_GLOBAL__N__e08b7ee1_4_k_cu_e94971f0_37216ignoreE)
_ZN39_INTERNAL_e08b7ee1_4_k_cu_e94971f0_37214cuda3std3__441_GLOBAL__N__e08b7ee1_4_k_cu_e94971f0_37216ignoreE:
	.zero		1
	.type		_ZN39_INTERNAL_e08b7ee1_4_k_cu_e94971f0_37214cute7productE,@object
	.size		_ZN39_INTERNAL_e08b7ee1_4_k_cu_e94971f0_37214cute7productE,(_ZN39_INTERNAL_e08b7ee1_4_k_cu_e94971f0_37214cuda3std3__45__cpo3endE - _ZN39_INTERNAL_e08b7ee1_4_k_cu_e94971f0_37214cute7productE)
_ZN39_INTERNAL_e08b7ee1_4_k_cu_e94971f0_37214cute7productE:
	.zero		1
	.type		_ZN39_INTERNAL_e08b7ee1_4_k_cu_e94971f0_37214cuda3std3__45__cpo3endE,@object
	.size		_ZN39_INTERNAL_e08b7ee1_4_k_cu_e94971f0_37214cuda3std3__45__cpo3endE,(_ZN39_INTERNAL_e08b7ee1_4_k_cu_e94971f0_37214cuda3std3__419piecewise_constructE - _ZN39_INTERNAL_e08b7ee1_4_k_cu_e94971f0_37214cuda3std3__45__cpo3endE)
_ZN39_INTERNAL_e08b7ee1_4_k_cu_e94971f0_37214cuda3std3__45__cpo3endE:
	.zero		1
	.type		_ZN39_INTERNAL_e08b7ee1_4_k_cu_e94971f0_37214cuda3std3__419piecewise_constructE,@object
	.size		_ZN39_INTERNAL_e08b7ee1_4_k_cu_e94971f0_37214cuda3std3__419piecewise_constructE,(_ZN39_INTERNAL_e08b7ee1_4_k_cu_e94971f0_37214cuda3std3__45__cpo4cendE - _ZN39_INTERNAL_e08b7ee1_4_k_cu_e94971f0_37214cuda3std3__419piecewise_constructE)
_ZN39_INTERNAL_e08b7ee1_4_k_cu_e94971f0_37214cuda3std3__419piecewise_constructE:
	.zero		1
	.type		_ZN39_INTERNAL_e08b7ee1_4_k_cu_e94971f0_37214cuda3std3__45__cpo4cendE,@object
	.size		_ZN39_INTERNAL_e08b7ee1_4_k_cu_e94971f0_37214cuda3std3__45__cpo4cendE,(_ZN39_INTERNAL_e08b7ee1_4_k_cu_e94971f0_37214cuda3std6ranges3__45__cpo4swapE - _ZN39_INTERNAL_e08b7ee1_4_k_cu_e94971f0_37214cuda3std3__45__cpo4cendE)
_ZN39_INTERNAL_e08b7ee1_4_k_cu_e94971f0_37214cuda3std3__45__cpo4cendE:
	.zero		1
	.type		_ZN39_INTERNAL_e08b7ee1_4_k_cu_e94971f0_37214cuda3std6ranges3__45__cpo4swapE,@object
	.size		_ZN39_INTERNAL_e08b7ee1_4_k_cu_e94971f0_37214cuda3std6ranges3__45__cpo4swapE,(.L_8 - _ZN39_INTERNAL_e08b7ee1_4_k_cu_e94971f0_37214cuda3std6ranges3__45__cpo4swapE)
_ZN39_INTERNAL_e08b7ee1_4_k_cu_e94971f0_37214cuda3std6ranges3__45__cpo4swapE:
	.zero		1
.L_8:


//--------------------- .nv.constant0._ZN7cutlass13device_kernelINS_4gemm6kernel13GemmUniversalIN4cute5tupleIJiiiiEEENS1_10collective13CollectiveMmaINS1_34MainloopSm90TmaGmmaWarpSpecializedILi3ENS5_IJNS4_1CILi2EEESB_NSA_ILi1EEEEEENS1_35KernelTmaWarpSpecializedCooperativeEEENS5_IJNSA_ILi256EEESG_NSA_ILi64EEEEEENS_6half_tENS5_IJlSC_lEEESJ_SK_NS4_8TiledMMAINS4_8MMA_AtomIJNS4_4SM904GMMA26MMA_64x256x16_F32F16F16_SSILNSO_5MajorE0ELSQ_0ELNSO_7ScaleInE1ELSR_1EEEEEENS4_6LayoutINS5_IJSB_SC_SC_EEENS5_IJSC_NSA_ILi0EEESW_EEEEENS5_IJNS4_10UnderscoreESZ_SZ_EEEEENS4_23SM90_TMA_LOAD_MULTICASTENS4_14ComposedLayoutINS4_7SwizzleILi3ELi4ELi3EEENS4_18smem_ptr_flag_bitsILi16EEENSU_INS5_IJNSA_ILi8EEESH_EEENS5_IJSH_SC_EEEEEEEvNS4_8identityES12_S1C_vS1D_EENS_8epilogue10collective6detail29Sm90TmaWarpSpecializedAdapterINS1G_15DefaultEpilogueISJ_SK_SK_NS1F_6thread17LinearCombinationISJ_Li1EffLNS1K_9ScaleType4KindE0ELNS_15FloatRoundStyleE2ESJ_EENS1_15EpilogueDefaultEEEEEvvEEEEvNT_6ParamsE --------------------------
	.section	.nv.constant0._ZN7cutlass13device_kernelINS_4gemm6kernel13GemmUniversalIN4cute5tupleIJiiiiEEENS1_10collective13CollectiveMmaINS1_34MainloopSm90TmaGmmaWarpSpecializedILi3ENS5_IJNS4_1CILi2EEESB_NSA_ILi1EEEEEENS1_35KernelTmaWarpSpecializedCooperativeEEENS5_IJNSA_ILi256EEESG_NSA_ILi64EEEEEENS_6half_tENS5_IJlSC_lEEESJ_SK_NS4_8TiledMMAINS4_8MMA_AtomIJNS4_4SM904GMMA26MMA_64x256x16_F32F16F16_SSILNSO_5MajorE0ELSQ_0ELNSO_7ScaleInE1ELSR_1EEEEEENS4_6LayoutINS5_IJSB_SC_SC_EEENS5_IJSC_NSA_ILi0EEESW_EEEEENS5_IJNS4_10UnderscoreESZ_SZ_EEEEENS4_23SM90_TMA_LOAD_MULTICASTENS4_14ComposedLayoutINS4_7SwizzleILi3ELi4ELi3EEENS4_18smem_ptr_flag_bitsILi16EEENSU_INS5_IJNSA_ILi8EEESH_EEENS5_IJSH_SC_EEEEEEEvNS4_8identityES12_S1C_vS1D_EENS_8epilogue10collective6detail29Sm90TmaWarpSpecializedAdapterINS1G_15DefaultEpilogueISJ_SK_SK_NS1F_6thread17LinearCombinationISJ_Li1EffLNS1K_9ScaleType4KindE0ELNS_15FloatRoundStyleE2ESJ_EENS1_15EpilogueDefaultEEEEEvvEEEEvNT_6ParamsE,"a",@progbits
	.sectionflags	@""
	.align	4
.nv.constant0._ZN7cutlass13device_kernelINS_4gemm6kernel13GemmUniversalIN4cute5tupleIJiiiiEEENS1_10collective13CollectiveMmaINS1_34MainloopSm90TmaGmmaWarpSpecializedILi3ENS5_IJNS4_1CILi2EEESB_NSA_ILi1EEEEEENS1_35KernelTmaWarpSpecializedCooperativeEEENS5_IJNSA_ILi256EEESG_NSA_ILi64EEEEEENS_6half_tENS5_IJlSC_lEEESJ_SK_NS4_8TiledMMAINS4_8MMA_AtomIJNS4_4SM904GMMA26MMA_64x256x16_F32F16F16_SSILNSO_5MajorE0ELSQ_0ELNSO_7ScaleInE1ELSR_1EEEEEENS4_6LayoutINS5_IJSB_SC_SC_EEENS5_IJSC_NSA_ILi0EEESW_EEEEENS5_IJNS4_10UnderscoreESZ_SZ_EEEEENS4_23SM90_TMA_LOAD_MULTICASTENS4_14ComposedLayoutINS4_7SwizzleILi3ELi4ELi3EEENS4_18smem_ptr_flag_bitsILi16EEENSU_INS5_IJNSA_ILi8EEESH_EEENS5_IJSH_SC_EEEEEEEvNS4_8identityES12_S1C_vS1D_EENS_8epilogue10collective6detail29Sm90TmaWarpSpecializedAdapterINS1G_15DefaultEpilogueISJ_SK_SK_NS1F_6thread17LinearCombinationISJ_Li1EffLNS1K_9ScaleType4KindE0ELNS_15FloatRoundStyleE2ESJ_EENS1_15EpilogueDefaultEEEEEvvEEEEvNT_6ParamsE:
	.zero		1664


//--------------------- SYMBOLS --------------------------

	.type		.nv.reservedSmem.offset0,@object
	.size		.nv.reservedSmem.offset0,0x4
	.type		__assertfail,@function
